	.headerflags	@"EF_CUDA_TEXMODE_UNIFIED EF_CUDA_64BIT_ADDRESS EF_CUDA_ACCELERATORS EF_CUDA_SM90 EF_CUDA_VIRTUAL_SM(EF_CUDA_SM90)"
	.elftype	@"ET_EXEC"


//--------------------- .nv.info                  --------------------------
	.section	.nv.info,"",@"SHT_CUDA_INFO"
	.align	4


	//----- nvinfo : EIATTR_REGCOUNT
	.align		4
        /*0000*/ 	.byte	0x04, 0x2f
        /*0002*/ 	.short	(.L_3 - .L_2)
	.align		4
.L_2:
        /*0004*/ 	.word	index@(triton_poi_fused_cat_1)
        /*0008*/ 	.word	0x0000005d


	//----- nvinfo : EIATTR_MIN_STACK_SIZE
	.align		4
.L_3:
        /*000c*/ 	.byte	0x04, 0x12
        /*000e*/ 	.short	(.L_5 - .L_4)
	.align		4
.L_4:
        /*0010*/ 	.word	index@(triton_poi_fused_cat_1)
        /*0014*/ 	.word	0x00000000


	//----- nvinfo : EIATTR_FRAME_SIZE
	.align		4
.L_5:
        /*0018*/ 	.byte	0x04, 0x11
        /*001a*/ 	.short	(.L_7 - .L_6)
	.align		4
.L_6:
        /*001c*/ 	.word	index@(triton_poi_fused_cat_1)
        /*0020*/ 	.word	0x00000000


	//----- nvinfo : EIATTR_MIN_STACK_SIZE
	.align		4
.L_7:
        /*0024*/ 	.byte	0x04, 0x12
        /*0026*/ 	.short	(.L_9 - .L_8)
	.align		4
.L_8:
        /*0028*/ 	.word	index@(triton_poi_fused_cat_1)
        /*002c*/ 	.word	0x00000000
.L_9:


//--------------------- .nv.info.triton_poi_fused_cat_1 --------------------------
	.section	.nv.info.triton_poi_fused_cat_1,"",@"SHT_CUDA_INFO"
	.sectionflags	@""
	.align	4


	//----- nvinfo : EIATTR_CUDA_API_VERSION
	.align		4
        /*0000*/ 	.byte	0x04, 0x37
        /*0002*/ 	.short	(.L_11 - .L_10)
.L_10:
        /*0004*/ 	.word	0x0000007c


	//----- nvinfo : EIATTR_KPARAM_INFO
	.align		4
.L_11:
        /*0008*/ 	.byte	0x04, 0x17
        /*000a*/ 	.short	(.L_13 - .L_12)
.L_12:
        /*000c*/ 	.word	0x00000000
        /*0010*/ 	.short	0x000b
        /*0012*/ 	.short	0x0058
        /*0014*/ 	.byte	0x00, 0xf0, 0x11, 0x00


	//----- nvinfo : EIATTR_KPARAM_INFO
	.align		4
.L_13:
        /*0018*/ 	.byte	0x04, 0x17
        /*001a*/ 	.short	(.L_15 - .L_14)
.L_14:
        /*001c*/ 	.word	0x00000000
        /*0020*/ 	.short	0x000a
        /*0022*/ 	.short	0x0050
        /*0024*/ 	.byte	0x00, 0xf4, 0x21, 0x00


	//----- nvinfo : EIATTR_KPARAM_INFO
	.align		4
.L_15:
        /*0028*/ 	.byte	0x04, 0x17
        /*002a*/ 	.short	(.L_17 - .L_16)
.L_16:
        /*002c*/ 	.word	0x00000000
        /*0030*/ 	.short	0x0009
        /*0032*/ 	.short	0x0048
        /*0034*/ 	.byte	0x00, 0xf4, 0x21, 0x00


	//----- nvinfo : EIATTR_KPARAM_INFO
	.align		4
.L_17:
        /*0038*/ 	.byte	0x04, 0x17
        /*003a*/ 	.short	(.L_19 - .L_18)
.L_18:
        /*003c*/ 	.word	0x00000000
        /*0040*/ 	.short	0x0008
        /*0042*/ 	.short	0x0040
        /*0044*/ 	.byte	0x00, 0xf4, 0x21, 0x00


	//----- nvinfo : EIATTR_KPARAM_INFO
	.align		4
.L_19:
        /*0048*/ 	.byte	0x04, 0x17
        /*004a*/ 	.short	(.L_21 - .L_20)
.L_20:
        /*004c*/ 	.word	0x00000000
        /*0050*/ 	.short	0x0007
        /*0052*/ 	.short	0x0038
        /*0054*/ 	.byte	0x00, 0xf4, 0x21, 0x00


	//----- nvinfo : EIATTR_KPARAM_INFO
	.align		4
.L_21:
        /*0058*/ 	.byte	0x04, 0x17
        /*005a*/ 	.short	(.L_23 - .L_22)
.L_22:
        /*005c*/ 	.word	0x00000000
        /*0060*/ 	.short	0x0006
        /*0062*/ 	.short	0x0030
        /*0064*/ 	.byte	0x00, 0xf4, 0x21, 0x00


	//----- nvinfo : EIATTR_KPARAM_INFO
	.align		4
.L_23:
        /*0068*/ 	.byte	0x04, 0x17
        /*006a*/ 	.short	(.L_25 - .L_24)
.L_24:
        /*006c*/ 	.word	0x00000000
        /*0070*/ 	.short	0x0005
        /*0072*/ 	.short	0x0028
        /*0074*/ 	.byte	0x00, 0xf4, 0x21, 0x00


	//----- nvinfo : EIATTR_KPARAM_INFO
	.align		4
.L_25:
        /*0078*/ 	.byte	0x04, 0x17
        /*007a*/ 	.short	(.L_27 - .L_26)
.L_26:
        /*007c*/ 	.word	0x00000000
        /*0080*/ 	.short	0x0004
        /*0082*/ 	.short	0x0020
        /*0084*/ 	.byte	0x00, 0xf4, 0x21, 0x00


	//----- nvinfo : EIATTR_KPARAM_INFO
	.align		4
.L_27:
        /*0088*/ 	.byte	0x04, 0x17
        /*008a*/ 	.short	(.L_29 - .L_28)
.L_28:
        /*008c*/ 	.word	0x00000000
        /*0090*/ 	.short	0x0003
        /*0092*/ 	.short	0x0018
        /*0094*/ 	.byte	0x00, 0xf4, 0x21, 0x00


	//----- nvinfo : EIATTR_KPARAM_INFO
	.align		4
.L_29:
        /*0098*/ 	.byte	0x04, 0x17
        /*009a*/ 	.short	(.L_31 - .L_30)
.L_30:
        /*009c*/ 	.word	0x00000000
        /*00a0*/ 	.short	0x0002
        /*00a2*/ 	.short	0x0010
        /*00a4*/ 	.byte	0x00, 0xf4, 0x21, 0x00


	//----- nvinfo : EIATTR_KPARAM_INFO
	.align		4
.L_31:
        /*00a8*/ 	.byte	0x04, 0x17
        /*00aa*/ 	.short	(.L_33 - .L_32)
.L_32:
        /*00ac*/ 	.word	0x00000000
        /*00b0*/ 	.short	0x0001
        /*00b2*/ 	.short	0x0008
        /*00b4*/ 	.byte	0x00, 0xf4, 0x21, 0x00


	//----- nvinfo : EIATTR_KPARAM_INFO
	.align		4
.L_33:
        /*00b8*/ 	.byte	0x04, 0x17
        /*00ba*/ 	.short	(.L_35 - .L_34)
.L_34:
        /*00bc*/ 	.word	0x00000000
        /*00c0*/ 	.short	0x0000
        /*00c2*/ 	.short	0x0000
        /*00c4*/ 	.byte	0x00, 0xf4, 0x21, 0x00


	//----- nvinfo : EIATTR_SPARSE_MMA_MASK
	.align		4
.L_35:
        /*00c8*/ 	.byte	0x03, 0x50
        /*00ca*/ 	.short	0x0000


	//----- nvinfo : EIATTR_MAXREG_COUNT
	.align		4
        /*00cc*/ 	.byte	0x03, 0x1b
        /*00ce*/ 	.short	0x00ff


	//----- nvinfo : EIATTR_EXIT_INSTR_OFFSETS
	.align		4
        /*00d0*/ 	.byte	0x04, 0x1c
        /*00d2*/ 	.short	(.L_37 - .L_36)


	//   ....[0]....
.L_36:
        /*00d4*/ 	.word	0x00001ff0


	//----- nvinfo : EIATTR_REQNTID
	.align		4
.L_37:
        /*00d8*/ 	.byte	0x04, 0x10
        /*00da*/ 	.short	(.L_39 - .L_38)
.L_38:
        /*00dc*/ 	.word	0x00000080
        /*00e0*/ 	.word	0x00000001
        /*00e4*/ 	.word	0x00000001


	//----- nvinfo : EIATTR_CBANK_PARAM_SIZE
	.align		4
.L_39:
        /*00e8*/ 	.byte	0x03, 0x19
        /*00ea*/ 	.short	0x005c


	//----- nvinfo : EIATTR_PARAM_CBANK
	.align		4
        /*00ec*/ 	.byte	0x04, 0x0a
        /*00ee*/ 	.short	(.L_41 - .L_40)
	.align		4
.L_40:
        /*00f0*/ 	.word	index@(.nv.constant0.triton_poi_fused_cat_1)
        /*00f4*/ 	.short	0x0210
        /*00f6*/ 	.short	0x005c


	//----- nvinfo : EIATTR_SW_WAR
	.align		4
.L_41:
        /*00f8*/ 	.byte	0x04, 0x36
        /*00fa*/ 	.short	(.L_43 - .L_42)
.L_42:
        /*00fc*/ 	.word	0x00000008
.L_43:


//--------------------- .nv.callgraph             --------------------------
	.section	.nv.callgraph,"",@"SHT_CUDA_CALLGRAPH"
	.align	4
	.sectionentsize	8
	.align		4
        /*0000*/ 	.word	0x00000000
	.align		4
        /*0004*/ 	.word	0xffffffff
	.align		4
        /*0008*/ 	.word	0x00000000
	.align		4
        /*000c*/ 	.word	0xfffffffe
	.align		4
        /*0010*/ 	.word	0x00000000
	.align		4
        /*0014*/ 	.word	0xfffffffd
	.align		4
        /*0018*/ 	.word	0x00000000
	.align		4
        /*001c*/ 	.word	0xfffffffc


//--------------------- .nv.constant4             --------------------------
	.section	.nv.constant4,"a",@progbits
	.align	8
	.align		8
.nv.constant4:
        /*0000*/ 	.dword	_$_str
	.align		8
        /*0008*/ 	.dword	_$_str_$_2


//--------------------- .text.triton_poi_fused_cat_1 --------------------------
	.section	.text.triton_poi_fused_cat_1,"ax",@progbits
	.align	128
        .global         triton_poi_fused_cat_1
        .type           triton_poi_fused_cat_1,@function
        .size           triton_poi_fused_cat_1,(.L_x_1 - triton_poi_fused_cat_1)
        .other          triton_poi_fused_cat_1,@"STO_CUDA_ENTRY STV_DEFAULT"
triton_poi_fused_cat_1:
.text.triton_poi_fused_cat_1:
[----:B------:R-:W-:Y:S01]  /*0000*/  LDC R1, c[0x0][0x28] ;  /* 0x00000a00ff017b82 */ /* 0x000fe20000000800 */
[----:B------:R-:W1:Y:S07]  /*0010*/  S2R R0, SR_TID.X ;  /* 0x0000000000007919 */ /* 0x000e6e0000002100 */
[----:B------:R-:W2:Y:S01]  /*0020*/  LDC.64 R4, c[0x0][0x220] ;  /* 0x00008800ff047b82 */ /* 0x000ea20000000a00 */
[----:B------:R-:W-:Y:S01]  /*0030*/  CS2R R30, SRZ ;  /* 0x00000000001e7805 */ /* 0x000fe2000001ff00 */
[----:B------:R-:W-:Y:S01]  /*0040*/  ULDC.64 UR4, c[0x0][0x208] ;  /* 0x0000820000047ab9 */ /* 0x000fe20000000a00 */
[----:B------:R-:W3:Y:S01]  /*0050*/  S2R R3, SR_CTAID.X ;  /* 0x0000000000037919 */ /* 0x000ee20000002500 */
[----:B------:R-:W-:-:S02]  /*0060*/  CS2R R44, SRZ ;  /* 0x00000000002c7805 */ /* 0x000fc4000001ff00 */
[----:B------:R-:W-:Y:S02]  /*0070*/  CS2R R56, SRZ ;  /* 0x0000000000387805 */ /* 0x000fe4000001ff00 */
[----:B------:R-:W-:Y:S01]  /*0080*/  CS2R R70, SRZ ;  /* 0x0000000000467805 */ /* 0x000fe2000001ff00 */
[----:B------:R-:W4:Y:S01]  /*0090*/  LDC.64 R10, c[0x0][0x248] ;  /* 0x00009200ff0a7b82 */ /* 0x000f220000000a00 */
[----:B------:R-:W-:Y:S02]  /*00a0*/  CS2R R68, SRZ ;  /* 0x0000000000447805 */ /* 0x000fe4000001ff00 */
[----:B------:R-:W-:Y:S02]  /*00b0*/  CS2R R74, SRZ ;  /* 0x00000000004a7805 */ /* 0x000fe4000001ff00 */
[----:B------:R-:W-:Y:S02]  /*00c0*/  CS2R R16, SRZ ;  /* 0x0000000000107805 */ /* 0x000fe4000001ff00 */
[----:B------:R-:W-:Y:S01]  /*00d0*/  CS2R R52, SRZ ;  /* 0x0000000000347805 */ /* 0x000fe2000001ff00 */
[----:B------:R-:W5:Y:S01]  /*00e0*/  LDC.64 R18, c[0x0][0x218] ;  /* 0x00008600ff127b82 */ /* 0x000f620000000a00 */
[----:B------:R-:W-:Y:S01]  /*00f0*/  IMAD.MOV.U32 R42, RZ, RZ, RZ ;  /* 0x000000ffff2a7224 */ /* 0x000fe200078e00ff */
[----:B------:R-:W-:-:S02]  /*0100*/  CS2R R12, SRZ ;  /* 0x00000000000c7805 */ /* 0x000fc4000001ff00 */
[----:B------:R-:W-:Y:S02]  /*0110*/  CS2R R66, SRZ ;  /* 0x0000000000427805 */ /* 0x000fe4000001ff00 */
[----:B------:R-:W-:Y:S02]  /*0120*/  CS2R R64, SRZ ;  /* 0x0000000000407805 */ /* 0x000fe4000001ff00 */
[----:B------:R-:W-:Y:S01]  /*0130*/  CS2R R14, SRZ ;  /* 0x00000000000e7805 */ /* 0x000fe2000001ff00 */
[----:B------:R-:W4:Y:S01]  /*0140*/  LDC.64 R28, c[0x0][0x230] ;  /* 0x00008c00ff1c7b82 */ /* 0x000f220000000a00 */
[----:B-1----:R-:W-:Y:S01]  /*0150*/  IMAD.SHL.U32 R0, R0, 0x4, RZ ;  /* 0x0000000400007824 */ /* 0x002fe200078e00ff */
[----:B------:R-:W-:Y:S02]  /*0160*/  CS2R R72, SRZ ;  /* 0x0000000000487805 */ /* 0x000fe4000001ff00 */
[----:B------:R-:W-:Y:S02]  /*0170*/  CS2R R78, SRZ ;  /* 0x00000000004e7805 */ /* 0x000fe4000001ff00 */
[----:B------:R-:W-:-:S02]  /*0180*/  CS2R R76, SRZ ;  /* 0x00000000004c7805 */ /* 0x000fc4000001ff00 */
[----:B---3--:R-:W-:Y:S01]  /*0190*/  SHF.R.S32.HI R55, RZ, 0x15, R3 ;  /* 0x00000015ff377819 */ /* 0x008fe20000011403 */
[----:B------:R-:W1:Y:S01]  /*01a0*/  LDC.64 R20, c[0x0][0x240] ;  /* 0x00009000ff147b82 */ /* 0x000e620000000a00 */
[----:B------:R-:W-:Y:S02]  /*01b0*/  LOP3.LUT R0, R0, 0x1fc, RZ, 0xc0, !PT ;  /* 0x000001fc00007812 */ /* 0x000fe400078ec0ff */
[----:B------:R-:W-:-:S03]  /*01c0*/  SGXT R55, R55, 0x1 ;  /* 0x000000013737781a */ /* 0x000fc60000000200 */
[----:B------:R-:W-:Y:S01]  /*01d0*/  IMAD R0, R3, 0x400, R0 ;  /* 0x0000040003007824 */ /* 0x000fe200078e0200 */
[----:B------:R-:W-:Y:S02]  /*01e0*/  CS2R R46, SRZ ;  /* 0x00000000002e7805 */ /* 0x000fe4000001ff00 */
[----:B------:R-:W-:Y:S01]  /*01f0*/  CS2R R40, SRZ ;  /* 0x0000000000287805 */ /* 0x000fe2000001ff00 */
[----:B------:R-:W3:Y:S01]  /*0200*/  LDC.64 R24, c[0x0][0x258] ;  /* 0x00009600ff187b82 */ /* 0x000ee20000000a00 */
[----:B------:R-:W-:-:S04]  /*0210*/  LEA.HI R8, R55, R0, RZ, 0xc ;  /* 0x0000000037087211 */ /* 0x000fc800078f60ff */
[----:B------:R-:W-:Y:S02]  /*0220*/  SHF.R.S32.HI R59, RZ, 0xc, R8 ;  /* 0x0000000cff3b7819 */ /* 0x000fe40000011408 */
[----:B------:R-:W-:Y:S02]  /*0230*/  CS2R R60, SRZ ;  /* 0x00000000003c7805 */ /* 0x000fe4000001ff00 */
[----:B------:R-:W-:Y:S02]  /*0240*/  CS2R R62, SRZ ;  /* 0x00000000003e7805 */ /* 0x000fe4000001ff00 */
[----:B------:R-:W-:Y:S02]  /*0250*/  CS2R R48, SRZ ;  /* 0x0000000000307805 */ /* 0x000fe4000001ff00 */
[----:B------:R-:W-:Y:S01]  /*0260*/  LEA.HI R2, R59, R59, RZ, 0x9 ;  /* 0x0000003b3b027211 */ /* 0x000fe200078f48ff */
[----:B------:R-:W1:Y:S03]  /*0270*/  LDC.64 R32, c[0x0][0x210] ;  /* 0x00008400ff207b82 */ /* 0x000e660000000a00 */
[----:B------:R-:W-:-:S05]  /*0280*/  LOP3.LUT R2, R2, 0xfffffe00, RZ, 0xc0, !PT ;  /* 0xfffffe0002027812 */ /* 0x000fca00078ec0ff */
[----:B------:R-:W-:-:S04]  /*0290*/  IMAD.IADD R59, R59, 0x1, -R2 ;  /* 0x000000013b3b7824 */ /* 0x000fc800078e0a02 */
[C---:B--2---:R-:W-:Y:S01]  /*02a0*/  IMAD.WIDE R2, R59.reuse, 0x4, R4 ;  /* 0x000000043b027825 */ /* 0x044fe200078e0204 */
[----:B------:R-:W-:-:S13]  /*02b0*/  ISETP.GE.AND P1, PT, R59, 0x100, PT ;  /* 0x000001003b00780c */ /* 0x000fda0003f26270 */
[----:B------:R-:W2:Y:S04]  /*02c0*/  @!P1 LDG.E.EL R30, desc[UR4][R2.64] ;  /* 0x00000004021e9981 */ /* 0x000ea8000c2e1900 */
[----:B------:R-:W2:Y:S01]  /*02d0*/  @!P1 LDG.E.EL R31, desc[UR4][R2.64] ;  /* 0x00000004021f9981 */ /* 0x000ea2000c2e1900 */
[----:B------:R-:W-:-:S03]  /*02e0*/  VIADD R26, R0, 0x200 ;  /* 0x00000200001a7836 */ /* 0x000fc60000000000 */
[----:B------:R-:W2:Y:S02]  /*02f0*/  @!P1 LDG.E.EL R45, desc[UR4][R2.64] ;  /* 0x00000004022d9981 */ /* 0x000ea4000c2e1900 */
[----:B------:R-:W-:Y:S02]  /*0300*/  LEA.HI R34, R55, R26, RZ, 0xc ;  /* 0x0000001a37227211 */ /* 0x000fe400078f60ff */
[----:B------:R1:W2:Y:S02]  /*0310*/  @!P1 LDG.E.EL R44, desc[UR4][R2.64] ;  /* 0x00000004022c9981 */ /* 0x0002a4000c2e1900 */
[----:B------:R-:W-:-:S04]  /*0320*/  SHF.R.S32.HI R35, RZ, 0xc, R34 ;  /* 0x0000000cff237819 */ /* 0x000fc80000011422 */
[----:B------:R-:W-:-:S04]  /*0330*/  LEA.HI R6, R35, R35, RZ, 0x9 ;  /* 0x0000002323067211 */ /* 0x000fc800078f48ff */
[----:B------:R-:W-:Y:S01]  /*0340*/  LOP3.LUT R6, R6, 0xfffffe00, RZ, 0xc0, !PT ;  /* 0xfffffe0006067812 */ /* 0x000fe200078ec0ff */
[----:B-1----:R-:W1:Y:S04]  /*0350*/  LDC.64 R2, c[0x0][0x228] ;  /* 0x00008a00ff027b82 */ /* 0x002e680000000a00 */
[----:B------:R-:W-:-:S05]  /*0360*/  IMAD.IADD R35, R35, 0x1, -R6 ;  /* 0x0000000123237824 */ /* 0x000fca00078e0a06 */
[C---:B------:R-:W-:Y:S01]  /*0370*/  ISETP.GE.AND P0, PT, R35.reuse, 0x100, PT ;  /* 0x000001002300780c */ /* 0x040fe20003f06270 */
[----:B------:R-:W-:-:S12]  /*0380*/  IMAD.WIDE R4, R35, 0x4, R4 ;  /* 0x0000000423047825 */ /* 0x000fd800078e0204 */
[----:B------:R-:W2:Y:S04]  /*0390*/  @!P0 LDG.E.EL R57, desc[UR4][R4.64] ;  /* 0x0000000404398981 */ /* 0x000ea8000c2e1900 */
[----:B------:R-:W2:Y:S04]  /*03a0*/  @!P0 LDG.E.EL R70, desc[UR4][R4.64] ;  /* 0x0000000404468981 */ /* 0x000ea8000c2e1900 */
[----:B------:R-:W2:Y:S01]  /*03b0*/  @!P0 LDG.E.EL R69, desc[UR4][R4.64] ;  /* 0x0000000404458981 */ /* 0x000ea2000c2e1900 */
[----:B------:R-:W-:-:S03]  /*03c0*/  ISETP.GT.AND P3, PT, R59, 0xff, PT ;  /* 0x000000ff3b00780c */ /* 0x000fc60003f64270 */
[----:B------:R5:W2:Y:S01]  /*03d0*/  @!P0 LDG.E.EL R71, desc[UR4][R4.64] ;  /* 0x0000000404478981 */ /* 0x000aa2000c2e1900 */
[----:B----4-:R-:W-:-:S09]  /*03e0*/  IMAD.WIDE R6, R59, 0x4, R10 ;  /* 0x000000043b067825 */ /* 0x010fd200078e020a */
[----:B------:R-:W4:Y:S04]  /*03f0*/  @P3 LDG.E.EL R74, desc[UR4][R6.64+-0x400] ;  /* 0xfffc0004064a3981 */ /* 0x000f28000c2e1900 */
[----:B------:R-:W4:Y:S01]  /*0400*/  @P3 LDG.E.EL R17, desc[UR4][R6.64+-0x400] ;  /* 0xfffc000406113981 */ /* 0x000f22000c2e1900 */
[----:B------:R-:W-:-:S03]  /*0410*/  LOP3.LUT R27, R8, 0xfffff000, RZ, 0xc0, !PT ;  /* 0xfffff000081b7812 */ /* 0x000fc600078ec0ff */
[----:B------:R-:W4:Y:S01]  /*0420*/  @P3 LDG.E.EL R53, desc[UR4][R6.64+-0x400] ;  /* 0xfffc000406353981 */ /* 0x000f22000c2e1900 */
[----:B------:R-:W-:-:S06]  /*0430*/  CS2R R8, SRZ ;  /* 0x0000000000087805 */ /* 0x000fcc000001ff00 */
[----:B------:R1:W4:Y:S01]  /*0440*/  @P3 LDG.E.EL R8, desc[UR4][R6.64+-0x400] ;  /* 0xfffc000406083981 */ /* 0x000322000c2e1900 */
[C---:B------:R-:W-:Y:S01]  /*0450*/  ISETP.GT.AND P2, PT, R35.reuse, 0xff, PT ;  /* 0x000000ff2300780c */ /* 0x040fe20003f44270 */
[----:B------:R-:W-:-:S12]  /*0460*/  IMAD.WIDE R10, R35, 0x4, R10 ;  /* 0x00000004230a7825 */ /* 0x000fd800078e020a */
[----:B------:R-:W4:Y:S04]  /*0470*/  @P2 LDG.E.EL R56, desc[UR4][R10.64+-0x400] ;  /* 0xfffc00040a382981 */ /* 0x000f28000c2e1900 */
[----:B------:R-:W4:Y:S01]  /*0480*/  @P2 LDG.E.EL R42, desc[UR4][R10.64+-0x400] ;  /* 0xfffc00040a2a2981 */ /* 0x000f22000c2e1900 */
[----:B-----5:R-:W-:-:S03]  /*0490*/  IMAD.WIDE R4, R59, 0x4, R18 ;  /* 0x000000043b047825 */ /* 0x020fc600078e0212 */
[----:B------:R-:W5:Y:S01]  /*04a0*/  @P2 LDG.E.EL R12, desc[UR4][R10.64+-0x400] ;  /* 0xfffc00040a0c2981 */ /* 0x000f62000c2e1900 */
[----:B-1----:R-:W-:-:S03]  /*04b0*/  CS2R R6, SRZ ;  /* 0x0000000000067805 */ /* 0x002fc6000001ff00 */
[----:B------:R-:W4:Y:S04]  /*04c0*/  @!P1 LDG.E.EL R66, desc[UR4][R4.64] ;  /* 0x0000000404429981 */ /* 0x000f28000c2e1900 */
[----:B------:R-:W4:Y:S04]  /*04d0*/  @!P1 LDG.E.EL R64, desc[UR4][R4.64] ;  /* 0x0000000404409981 */ /* 0x000f28000c2e1900 */
[----:B------:R-:W4:Y:S04]  /*04e0*/  @!P1 LDG.E.EL R9, desc[UR4][R4.64] ;  /* 0x0000000404099981 */ /* 0x000f28000c2e1900 */
[----:B------:R1:W4:Y:S04]  /*04f0*/  @!P1 LDG.E.EL R14, desc[UR4][R4.64] ;  /* 0x00000004040e9981 */ /* 0x000328000c2e1900 */
[----:B------:R3:W4:Y:S01]  /*0500*/  @P2 LDG.E.EL R52, desc[UR4][R10.64+-0x400] ;  /* 0xfffc00040a342981 */ /* 0x000722000c2e1900 */
[----:B-1----:R-:W-:-:S04]  /*0510*/  IMAD.WIDE R4, R59, 0x4, R2 ;  /* 0x000000043b047825 */ /* 0x002fc800078e0202 */
[C---:B------:R-:W-:Y:S01]  /*0520*/  IMAD.WIDE R2, R35.reuse, 0x4, R2 ;  /* 0x0000000423027825 */ /* 0x040fe200078e0202 */
[----:B------:R-:W-:Y:S01]  /*0530*/  CS2R R50, SRZ ;  /* 0x0000000000327805 */ /* 0x000fe2000001ff00 */
[----:B------:R-:W4:Y:S04]  /*0540*/  @!P1 LDG.E.EL R60, desc[UR4][R4.64] ;  /* 0x00000004043c9981 */ /* 0x000f28000c2e1900 */
[----:B------:R-:W4:Y:S04]  /*0550*/  @!P0 LDG.E.EL R73, desc[UR4][R2.64] ;  /* 0x0000000402498981 */ /* 0x000f28000c2e1900 */
[----:B------:R-:W4:Y:S04]  /*0560*/  @!P0 LDG.E.EL R6, desc[UR4][R2.64] ;  /* 0x0000000402068981 */ /* 0x000f28000c2e1900 */
[----:B------:R-:W4:Y:S04]  /*0570*/  @!P0 LDG.E.EL R77, desc[UR4][R2.64] ;  /* 0x00000004024d8981 */ /* 0x000f28000c2e1900 */
[----:B------:R1:W4:Y:S01]  /*0580*/  @!P0 LDG.E.EL R79, desc[UR4][R2.64] ;  /* 0x00000004024f8981 */ /* 0x000322000c2e1900 */
[----:B0--3--:R-:W-:Y:S01]  /*0590*/  IMAD.WIDE R10, R35, 0x4, R18 ;  /* 0x00000004230a7825 */ /* 0x009fe200078e0212 */
[----:B------:R-:W-:-:S02]  /*05a0*/  LEA.HI R84, R55, R0, RZ, 0x15 ;  /* 0x0000000037547211 */ /* 0x000fc400078fa8ff */
[----:B------:R-:W-:Y:S01]  /*05b0*/  CS2R R38, SRZ ;  /* 0x0000000000267805 */ /* 0x000fe2000001ff00 */
[----:B------:R-:W3:Y:S01]  /*05c0*/  @!P1 LDG.E.EL R68, desc[UR4][R4.64] ;  /* 0x0000000404449981 */ /* 0x000ee2000c2e1900 */
[----:B------:R-:W-:-:S03]  /*05d0*/  IMAD.WIDE R22, R59, 0x4, R28 ;  /* 0x000000043b167825 */ /* 0x000fc600078e021c */
[----:B------:R-:W3:Y:S01]  /*05e0*/  @!P0 LDG.E.EL R72, desc[UR4][R10.64] ;  /* 0x000000040a488981 */ /* 0x000ee2000c2e1900 */
[----:B-1----:R-:W0:Y:S03]  /*05f0*/  LDC.64 R2, c[0x0][0x250] ;  /* 0x00009400ff027b82 */ /* 0x002e260000000a00 */
[----:B------:R-:W3:Y:S04]  /*0600*/  @!P0 LDG.E.EL R78, desc[UR4][R10.64] ;  /* 0x000000040a4e8981 */ /* 0x000ee8000c2e1900 */
[----:B------:R-:W3:Y:S04]  /*0610*/  @!P0 LDG.E.EL R46, desc[UR4][R10.64] ;  /* 0x000000040a2e8981 */ /* 0x000ee8000c2e1900 */
[----:B------:R1:W3:Y:S04]  /*0620*/  @!P0 LDG.E.EL R41, desc[UR4][R10.64] ;  /* 0x000000040a298981 */ /* 0x0002e8000c2e1900 */
[----:B------:R-:W3:Y:S04]  /*0630*/  @!P1 LDG.E.EL R61, desc[UR4][R22.64] ;  /* 0x00000004163d9981 */ /* 0x000ee8000c2e1900 */
[----:B------:R-:W3:Y:S01]  /*0640*/  @!P1 LDG.E.EL R62, desc[UR4][R22.64] ;  /* 0x00000004163e9981 */ /* 0x000ee2000c2e1900 */
[----:B-1----:R-:W-:-:S03]  /*0650*/  CS2R R10, SRZ ;  /* 0x00000000000a7805 */ /* 0x002fc6000001ff00 */
[----:B------:R-:W3:Y:S04]  /*0660*/  @!P1 LDG.E.EL R67, desc[UR4][R22.64] ;  /* 0x0000000416439981 */ /* 0x000ee8000c2e1900 */
[----:B------:R1:W3:Y:S01]  /*0670*/  @!P1 LDG.E.EL R10, desc[UR4][R22.64] ;  /* 0x00000004160a9981 */ /* 0x0002e2000c2e1900 */
[----:B------:R-:W-:Y:S02]  /*0680*/  CS2R R18, SRZ ;  /* 0x0000000000127805 */ /* 0x000fe4000001ff00 */
[----:B------:R-:W-:Y:S01]  /*0690*/  CS2R R36, SRZ ;  /* 0x0000000000247805 */ /* 0x000fe2000001ff00 */
[----:B------:R-:W3:Y:S04]  /*06a0*/  @!P1 LDG.E.EL R63, desc[UR4][R4.64] ;  /* 0x00000004043f9981 */ /* 0x000ee8000c2e1900 */
[----:B------:R0:W3:Y:S01]  /*06b0*/  @!P1 LDG.E.EL R65, desc[UR4][R4.64] ;  /* 0x0000000404419981 */ /* 0x0000e2000c2e1900 */
[----:B-1----:R-:W-:Y:S01]  /*06c0*/  IMAD.WIDE R22, R59, 0x4, R20 ;  /* 0x000000043b167825 */ /* 0x002fe200078e0214 */
[----:B------:R-:W-:-:S04]  /*06d0*/  LEA.HI R55, R55, R26, RZ, 0x15 ;  /* 0x0000001a37377211 */ /* 0x000fc800078fa8ff */
[----:B------:R-:W3:Y:S01]  /*06e0*/  @P3 LDG.E.EL R7, desc[UR4][R22.64+-0x400] ;  /* 0xfffc000416073981 */ /* 0x000ee2000c2e1900 */
[----:B------:R-:W-:-:S03]  /*06f0*/  IMAD.WIDE R28, R35, 0x4, R28 ;  /* 0x00000004231c7825 */ /* 0x000fc600078e021c */
[----:B------:R-:W3:Y:S01]  /*0700*/  @P3 LDG.E.EL R16, desc[UR4][R22.64+-0x400] ;  /* 0xfffc000416103981 */ /* 0x000ee2000c2e1900 */
[----:B0-----:R-:W-:-:S03]  /*0710*/  CS2R R4, SRZ ;  /* 0x0000000000047805 */ /* 0x001fc6000001ff00 */
[----:B------:R-:W3:Y:S01]  /*0720*/  @P3 LDG.E.EL R47, desc[UR4][R22.64+-0x400] ;  /* 0xfffc0004162f3981 */ /* 0x000ee2000c2e1900 */
[----:B------:R-:W-:-:S03]  /*0730*/  IMAD.WIDE R20, R35, 0x4, R20 ;  /* 0x0000000423147825 */ /* 0x000fc600078e0214 */
[----:B------:R0:W3:Y:S01]  /*0740*/  @P3 LDG.E.EL R49, desc[UR4][R22.64+-0x400] ;  /* 0xfffc000416313981 */ /* 0x0000e2000c2e1900 */
[----:B------:R-:W-:Y:S02]  /*0750*/  LOP3.LUT R43, R84, 0xffe00000, RZ, 0xc0, !PT ;  /* 0xffe00000542b7812 */ /* 0x000fe400078ec0ff */
[----:B------:R-:W-:Y:S02]  /*0760*/  CS2R R80, SRZ ;  /* 0x0000000000507805 */ /* 0x000fe4000001ff00 */
[----:B------:R-:W-:Y:S01]  /*0770*/  CS2R R82, SRZ ;  /* 0x0000000000527805 */ /* 0x000fe2000001ff00 */
[----:B------:R-:W3:Y:S01]  /*0780*/  @!P0 LDG.E.EL R75, desc[UR4][R28.64] ;  /* 0x000000041c4b8981 */ /* 0x000ee2000c2e1900 */
[----:B------:R-:W-:-:S03]  /*0790*/  SHF.R.S32.HI R85, RZ, 0x15, R55 ;  /* 0x00000015ff557819 */ /* 0x000fc60000011437 */
[----:B------:R-:W3:Y:S01]  /*07a0*/  @!P0 LDG.E.EL R5, desc[UR4][R28.64] ;  /* 0x000000041c058981 */ /* 0x000ee2000c2e1900 */
[----:B0-----:R-:W-:-:S03]  /*07b0*/  IMAD.WIDE R22, R59, 0x4, R2 ;  /* 0x000000043b167825 */ /* 0x001fc600078e0202 */
[----:B------:R-:W3:Y:S04]  /*07c0*/  @!P0 LDG.E.EL R76, desc[UR4][R28.64] ;  /* 0x000000041c4c8981 */ /* 0x000ee8000c2e1900 */
[----:B------:R-:W3:Y:S04]  /*07d0*/  @P3 LDG.E.EL R51, desc[UR4][R22.64+-0x400] ;  /* 0xfffc000416333981 */ /* 0x000ee8000c2e1900 */
[----:B------:R-:W3:Y:S04]  /*07e0*/  @P3 LDG.E.EL R50, desc[UR4][R22.64+-0x400] ;  /* 0xfffc000416323981 */ /* 0x000ee8000c2e1900 */
[----:B------:R-:W3:Y:S04]  /*07f0*/  @P3 LDG.E.EL R48, desc[UR4][R22.64+-0x400] ;  /* 0xfffc000416303981 */ /* 0x000ee8000c2e1900 */
[----:B------:R0:W3:Y:S01]  /*0800*/  @P3 LDG.E.EL R11, desc[UR4][R22.64+-0x400] ;  /* 0xfffc0004160b3981 */ /* 0x0000e2000c2e1900 */
[----:B------:R-:W-:-:S03]  /*0810*/  SHF.R.S32.HI R84, RZ, 0x15, R84 ;  /* 0x00000015ff547819 */ /* 0x000fc60000011454 */
[----:B------:R1:W3:Y:S01]  /*0820*/  @!P0 LDG.E.EL R18, desc[UR4][R28.64] ;  /* 0x000000041c128981 */ /* 0x0002e2000c2e1900 */
[----:B------:R-:W-:-:S03]  /*0830*/  IMAD.IADD R43, R0, 0x1, -R43 ;  /* 0x00000001002b7824 */ /* 0x000fc600078e0a2b */
[----:B------:R-:W3:Y:S01]  /*0840*/  @P2 LDG.E.EL R13, desc[UR4][R20.64+-0x400] ;  /* 0xfffc0004140d2981 */ /* 0x000ee2000c2e1900 */
[----:B0-----:R-:W-:-:S03]  /*0850*/  LOP3.LUT R23, R55, 0xffe00000, RZ, 0xc0, !PT ;  /* 0xffe0000037177812 */ /* 0x001fc600078ec0ff */
[----:B------:R-:W3:Y:S01]  /*0860*/  @P2 LDG.E.EL R15, desc[UR4][R20.64+-0x400] ;  /* 0xfffc0004140f2981 */ /* 0x000ee2000c2e1900 */
[----:B------:R-:W-:Y:S01]  /*0870*/  LOP3.LUT R87, R34, 0xfffff000, RZ, 0xc0, !PT ;  /* 0xfffff00022577812 */ /* 0x000fe200078ec0ff */
[----:B-1----:R-:W-:Y:S01]  /*0880*/  IMAD.WIDE R28, R35, 0x4, R2 ;  /* 0x00000004231c7825 */ /* 0x002fe200078e0202 */
[----:B------:R-:W0:Y:S01]  /*0890*/  LDC.64 R54, c[0x0][0x238] ;  /* 0x00008e00ff367b82 */ /* 0x000e220000000a00 */
[----:B------:R-:W3:Y:S04]  /*08a0*/  @P2 LDG.E.EL R38, desc[UR4][R20.64+-0x400] ;  /* 0xfffc000414262981 */ /* 0x000ee8000c2e1900 */
[----:B------:R1:W3:Y:S01]  /*08b0*/  @P2 LDG.E.EL R36, desc[UR4][R20.64+-0x400] ;  /* 0xfffc000414242981 */ /* 0x0002e2000c2e1900 */
[----:B------:R-:W-:-:S03]  /*08c0*/  IMAD.IADD R86, R26, 0x1, -R23 ;  /* 0x000000011a567824 */ /* 0x000fc600078e0a17 */
[----:B------:R-:W3:Y:S01]  /*08d0*/  @P2 LDG.E.EL R40, desc[UR4][R28.64+-0x400] ;  /* 0xfffc00041c282981 */ /* 0x000ee2000c2e1900 */
[----:B------:R-:W-:-:S03]  /*08e0*/  IMAD.IADD R27, R0, 0x1, -R27 ;  /* 0x00000001001b7824 */ /* 0x000fc600078e0a1b */
[----:B------:R-:W3:Y:S01]  /*08f0*/  @P2 LDG.E.EL R39, desc[UR4][R28.64+-0x400] ;  /* 0xfffc00041c272981 */ /* 0x000ee2000c2e1900 */
[----:B-1----:R-:W-:-:S03]  /*0900*/  IMAD.WIDE R20, R59, 0x4, R24 ;  /* 0x000000043b147825 */ /* 0x002fc600078e0218 */
[----:B------:R-:W3:Y:S01]  /*0910*/  @P2 LDG.E.EL R37, desc[UR4][R28.64+-0x400] ;  /* 0xfffc00041c252981 */ /* 0x000ee2000c2e1900 */
[----:B------:R-:W-:-:S03]  /*0920*/  IMAD.WIDE R24, R35, 0x4, R24 ;  /* 0x0000000423187825 */ /* 0x000fc600078e0218 */
[----:B------:R1:W3:Y:S04]  /*0930*/  @P2 LDG.E.EL R19, desc[UR4][R28.64+-0x400] ;  /* 0xfffc00041c132981 */ /* 0x0002e8000c2e1900 */
[----:B------:R-:W3:Y:S04]  /*0940*/  @P2 LDG.E.EL R80, desc[UR4][R24.64+-0x400] ;  /* 0xfffc000418502981 */ /* 0x000ee8000c2e1900 */
[----:B------:R-:W3:Y:S01]  /*0950*/  @P2 LDG.E.EL R81, desc[UR4][R24.64+-0x400] ;  /* 0xfffc000418512981 */ /* 0x000ee2000c2e1900 */
[----:B-1----:R-:W-:-:S03]  /*0960*/  IMAD R29, R84, 0x100000, R43 ;  /* 0x00100000541d7824 */ /* 0x002fc600078e022b */
[----:B------:R-:W3:Y:S04]  /*0970*/  @P2 LDG.E.EL R82, desc[UR4][R24.64+-0x400] ;  /* 0xfffc000418522981 */ /* 0x000ee8000c2e1900 */
[----:B------:R1:W3:Y:S01]  /*0980*/  @P2 LDG.E.EL R83, desc[UR4][R24.64+-0x400] ;  /* 0xfffc000418532981 */ /* 0x0002e2000c2e1900 */
[----:B------:R-:W-:-:S04]  /*0990*/  IMAD.WIDE R28, R29, 0x4, R32 ;  /* 0x000000041d1c7825 */ /* 0x000fc800078e0220 */
[----:B------:R-:W-:Y:S01]  /*09a0*/  IMAD.IADD R34, R26, 0x1, -R87 ;  /* 0x000000011a227824 */ /* 0x000fe200078e0a57 */
[----:B------:R-:W-:Y:S01]  /*09b0*/  CS2R R2, SRZ ;  /* 0x0000000000027805 */ /* 0x000fe2000001ff00 */
[----:B------:R-:W-:Y:S01]  /*09c0*/  IMAD R58, R84, 0x100000, R27 ;  /* 0x00100000543a7824 */ /* 0x000fe200078e021b */
[----:B------:R-:W3:Y:S01]  /*09d0*/  @P3 LDG.E.EL R4, desc[UR4][R20.64+-0x400] ;  /* 0xfffc000414043981 */ /* 0x000ee2000c2e1900 */
[----:B-1----:R-:W-:Y:S01]  /*09e0*/  IMAD R25, R85, 0x100000, R86 ;  /* 0x0010000055197824 */ /* 0x002fe200078e0256 */
[----:B------:R-:W-:Y:S01]  /*09f0*/  CS2R R26, SRZ ;  /* 0x00000000001a7805 */ /* 0x000fe2000001ff00 */
[----:B------:R-:W-:Y:S01]  /*0a00*/  IMAD.MOV.U32 R0, RZ, RZ, RZ ;  /* 0x000000ffff007224 */ /* 0x000fe200078e00ff */
[----:B------:R-:W3:Y:S01]  /*0a10*/  @P3 LDG.E.EL R3, desc[UR4][R20.64+-0x400] ;  /* 0xfffc000414033981 */ /* 0x000ee2000c2e1900 */
[----:B------:R-:W-:Y:S01]  /*0a20*/  IMAD.WIDE R32, R25, 0x4, R32 ;  /* 0x0000000419207825 */ /* 0x000fe200078e0220 */
[----:B------:R-:W-:Y:S02]  /*0a30*/  CS2R R24, SRZ ;  /* 0x0000000000187805 */ /* 0x000fe4000001ff00 */
[----:B------:R-:W-:Y:S01]  /*0a40*/  CS2R R22, SRZ ;  /* 0x0000000000167805 */ /* 0x000fe2000001ff00 */
[----:B------:R-:W3:Y:S04]  /*0a50*/  @P3 LDG.E.EL R2, desc[UR4][R20.64+-0x400] ;  /* 0xfffc000414023981 */ /* 0x000ee8000c2e1900 */
[----:B------:R-:W3:Y:S04]  /*0a60*/  @!P0 LDG.E.128 R24, desc[UR4][R32.64] ;  /* 0x0000000420188981 */ /* 0x000ee8000c1e1d00 */
[----:B------:R1:W3:Y:S01]  /*0a70*/  @P3 LDG.E.EL R0, desc[UR4][R20.64+-0x400] ;  /* 0xfffc000414003981 */ /* 0x0002e2000c2e1900 */
[----:B------:R-:W-:Y:S01]  /*0a80*/  IMAD R58, R59, 0x1000, R58 ;  /* 0x000010003b3a7824 */ /* 0x000fe200078e023a */
[----:B--2---:R-:W-:-:S02]  /*0a90*/  SEL R30, R30, RZ, !P1 ;  /* 0x000000ff1e1e7207 */ /* 0x004fc40004800000 */
[----:B-1----:R-:W-:Y:S01]  /*0aa0*/  CS2R R20, SRZ ;  /* 0x0000000000147805 */ /* 0x002fe2000001ff00 */
[----:B------:R-:W-:-:S05]  /*0ab0*/  VIADD R59, R58, 0xfff00000 ;  /* 0xfff000003a3b7836 */ /* 0x000fca0000000000 */
[----:B------:R1:W2:Y:S01]  /*0ac0*/  @!P1 LDG.E.128 R20, desc[UR4][R28.64] ;  /* 0x000000041c149981 */ /* 0x0002a2000c1e1d00 */
[----:B------:R-:W-:Y:S01]  /*0ad0*/  FADD R87, R30, 0.0010000000474974513054 ;  /* 0x3a83126f1e577421 */ /* 0x000fe20000000000 */
[----:B------:R-:W-:Y:S02]  /*0ae0*/  SEL R88, R31, RZ, !P1 ;  /* 0x000000ff1f587207 */ /* 0x000fe40004800000 */
[----:B------:R-:W-:Y:S01]  /*0af0*/  CS2R R30, SRZ ;  /* 0x00000000001e7805 */ /* 0x000fe2000001ff00 */
[----:B0-----:R-:W-:-:S04]  /*0b00*/  IMAD.WIDE R58, R59, 0x4, R54 ;  /* 0x000000043b3a7825 */ /* 0x001fc800078e0236 */
[----:B------:R-:W-:Y:S01]  /*0b10*/  IMAD R34, R85, 0x100000, R34 ;  /* 0x0010000055227824 */ /* 0x000fe200078e0222 */
[----:B-1----:R-:W-:-:S03]  /*0b20*/  CS2R R28, SRZ ;  /* 0x00000000001c7805 */ /* 0x002fc6000001ff00 */
[----:B------:R-:W-:-:S03]  /*0b30*/  IMAD R34, R35, 0x1000, R34 ;  /* 0x0000100023227824 */ /* 0x000fc600078e0222 */
[----:B------:R0:W2:Y:S01]  /*0b40*/  @P3 LDG.E.128 R28, desc[UR4][R58.64] ;  /* 0x000000043a1c3981 */ /* 0x0000a2000c1e1d00 */
[----:B------:R-:W-:Y:S01]  /*0b50*/  VIADD R33, R34, 0xfff00000 ;  /* 0xfff0000022217836 */ /* 0x000fe20000000000 */
[----:B------:R-:W1:Y:S01]  /*0b60*/  MUFU.SQRT R87, R87 ;  /* 0x0000005700577308 */ /* 0x000e620000002000 */
[----:B------:R-:W-:Y:S02]  /*0b70*/  CS2R R34, SRZ ;  /* 0x0000000000227805 */ /* 0x000fe4000001ff00 */
[----:B------:R-:W-:Y:S01]  /*0b80*/  IMAD.WIDE R54, R33, 0x4, R54 ;  /* 0x0000000421367825 */ /* 0x000fe200078e0236 */
[----:B------:R-:W-:-:S03]  /*0b90*/  CS2R R32, SRZ ;  /* 0x0000000000207805 */ /* 0x000fc6000001ff00 */
[----:B------:R-:W-:-:S03]  /*0ba0*/  FADD R88, R88, 0.0010000000474974513054 ;  /* 0x3a83126f58587421 */ /* 0x000fc60000000000 */
[----:B------:R5:W2:Y:S03]  /*0bb0*/  @P2 LDG.E.128 R32, desc[UR4][R54.64] ;  /* 0x0000000436202981 */ /* 0x000aa6000c1e1d00 */
[----:B------:R-:W0:Y:S01]  /*0bc0*/  MUFU.SQRT R88, R88 ;  /* 0x0000005800587308 */ /* 0x000e220000002000 */
[----:B-1----:R-:W-:Y:S02]  /*0bd0*/  FSETP.GT.AND P4, PT, R87, 8.50705917302346158658e+37, PT ;  /* 0x7e8000005700780b */ /* 0x002fe40003f84000 */
[----:B0-----:R-:W-:Y:S01]  /*0be0*/  SEL R58, R45, RZ, !P1 ;  /* 0x000000ff2d3a7207 */ /* 0x001fe20004800000 */
[----:B------:R-:W-:Y:S01]  /*0bf0*/  IMAD.MOV.U32 R45, RZ, RZ, 0x3e800000 ;  /* 0x3e800000ff2d7424 */ /* 0x000fe200078e00ff */
[----:B------:R-:W-:-:S04]  /*0c00*/  FSETP.GEU.AND P6, PT, R87, 1.175494350822287508e-38, PT ;  /* 0x008000005700780b */ /* 0x000fc80003fce000 */
[----:B------:R-:W-:Y:S02]  /*0c10*/  FSEL R89, R45, 1, P4 ;  /* 0x3f8000002d597808 */ /* 0x000fe40002000000 */
[----:B------:R-:W-:-:S03]  /*0c20*/  FSETP.GT.AND P5, PT, R88, 8.50705917302346158658e+37, PT ;  /* 0x7e8000005800780b */ /* 0x000fc60003fa4000 */
[----:B------:R-:W-:Y:S01]  /*0c30*/  @P4 FMUL R87, R87, 0.25 ;  /* 0x3e80000057574820 */ /* 0x000fe20000400000 */
[----:B------:R-:W-:Y:S01]  /*0c40*/  FSETP.GEU.AND P4, PT, R88, 1.175494350822287508e-38, PT ;  /* 0x008000005800780b */ /* 0x000fe20003f8e000 */
[----:B------:R-:W-:Y:S01]  /*0c50*/  FADD R58, R58, 0.0010000000474974513054 ;  /* 0x3a83126f3a3a7421 */ /* 0x000fe20000000000 */
[----:B------:R-:W-:-:S05]  /*0c60*/  SEL R44, R44, RZ, !P1 ;  /* 0x000000ff2c2c7207 */ /* 0x000fca0004800000 */
[----:B------:R-:W0:Y:S01]  /*0c70*/  MUFU.SQRT R58, R58 ;  /* 0x0000003a003a7308 */ /* 0x000e220000002000 */
[----:B------:R-:W-:Y:S01]  /*0c80*/  FADD R59, R44, 0.0010000000474974513054 ;  /* 0x3a83126f2c3b7421 */ /* 0x000fe20000000000 */
[----:B------:R-:W-:Y:S01]  /*0c90*/  @P5 FMUL R88, R88, 0.25 ;  /* 0x3e80000058585820 */ /* 0x000fe20000400000 */
[----:B------:R-:W-:Y:S01]  /*0ca0*/  @!P6 FMUL R87, R87, 16777216 ;  /* 0x4b8000005757e820 */ /* 0x000fe20000400000 */
[----:B------:R-:W-:Y:S02]  /*0cb0*/  SEL R57, R57, RZ, !P0 ;  /* 0x000000ff39397207 */ /* 0x000fe40004000000 */
[----:B------:R-:W-:Y:S02]  /*0cc0*/  @!P4 FMUL R88, R88, 16777216 ;  /* 0x4b8000005858c820 */ /* 0x000fe40000400000 */
[----:B------:R-:W1:Y:S01]  /*0cd0*/  MUFU.SQRT R59, R59 ;  /* 0x0000003b003b7308 */ /* 0x000e620000002000 */
[----:B------:R-:W-:-:S07]  /*0ce0*/  @!P6 FMUL R89, R89, 16777216 ;  /* 0x4b8000005959e820 */ /* 0x000fce0000400000 */
[----:B-----5:R5:W1:Y:S01]  /*0cf0*/  MUFU.RCP R54, R87 ;  /* 0x0000005700367308 */ /* 0x020a620000001000 */
[----:B0-----:R-:W-:-:S07]  /*0d00*/  FSETP.GT.AND P6, PT, R58, 8.50705917302346158658e+37, PT ;  /* 0x7e8000003a00780b */ /* 0x001fce0003fc4000 */
[----:B------:R-:W0:Y:S01]  /*0d10*/  MUFU.RCP R88, R88 ;  /* 0x0000005800587308 */ /* 0x000e220000001000 */
[----:B-----5:R-:W-:Y:S01]  /*0d20*/  FADD R87, R57, 0.0010000000474974513054 ;  /* 0x3a83126f39577421 */ /* 0x020fe20000000000 */
[----:B------:R-:W-:Y:S02]  /*0d30*/  FSEL R55, R45, 1, P5 ;  /* 0x3f8000002d377808 */ /* 0x000fe40002800000 */
[----:B------:R-:W-:Y:S02]  /*0d40*/  FSETP.GEU.AND P5, PT, R58, 1.175494350822287508e-38, PT ;  /* 0x008000003a00780b */ /* 0x000fe40003fae000 */
[----:B------:R-:W-:Y:S02]  /*0d50*/  SEL R70, R70, RZ, !P0 ;  /* 0x000000ff46467207 */ /* 0x000fe40004000000 */
[----:B------:R-:W5:Y:S01]  /*0d60*/  MUFU.SQRT R87, R87 ;  /* 0x0000005700577308 */ /* 0x000f620000002000 */
[----:B------:R-:W-:Y:S01]  /*0d70*/  @!P4 FMUL R55, R55, 16777216 ;  /* 0x4b8000003737c820 */ /* 0x000fe20000400000 */
[----:B-1----:R-:W-:Y:S01]  /*0d80*/  FSETP.GT.AND P4, PT, R59, 8.50705917302346158658e+37, PT ;  /* 0x7e8000003b00780b */ /* 0x002fe20003f84000 */
[----:B------:R-:W-:Y:S01]  /*0d90*/  FADD R70, R70, 0.0010000000474974513054 ;  /* 0x3a83126f46467421 */ /* 0x000fe20000000000 */
[----:B------:R-:W-:Y:S01]  /*0da0*/  FMUL R44, R54, R89 ;  /* 0x00000059362c7220 */ /* 0x000fe20000400000 */
[----:B------:R-:W-:Y:S01]  /*0db0*/  FSEL R90, R45, 1, P6 ;  /* 0x3f8000002d5a7808 */ /* 0x000fe20003000000 */
[----:B------:R-:W-:Y:S01]  /*0dc0*/  @P6 FMUL R58, R58, 0.25 ;  /* 0x3e8000003a3a6820 */ /* 0x000fe20000400000 */
[----:B0-----:R-:W-:Y:S01]  /*0dd0*/  FMUL R54, R88, R55 ;  /* 0x0000003758367220 */ /* 0x001fe20000400000 */
[----:B------:R-:W-:Y:S01]  /*0de0*/  FSETP.GEU.AND P6, PT, R59, 1.175494350822287508e-38, PT ;  /* 0x008000003b00780b */ /* 0x000fe20003fce000 */
[----:B------:R-:W0:Y:S01]  /*0df0*/  MUFU.SQRT R88, R70 ;  /* 0x0000004600587308 */ /* 0x000e220000002000 */
[----:B------:R-:W-:Y:S01]  /*0e00*/  @!P5 FMUL R58, R58, 16777216 ;  /* 0x4b8000003a3ad820 */ /* 0x000fe20000400000 */
[----:B------:R-:W-:Y:S01]  /*0e10*/  @!P5 FMUL R90, R90, 16777216 ;  /* 0x4b8000005a5ad820 */ /* 0x000fe20000400000 */
[----:B-----5:R-:W-:-:S03]  /*0e20*/  FSETP.GT.AND P5, PT, R87, 8.50705917302346158658e+37, PT ;  /* 0x7e8000005700780b */ /* 0x020fc60003fa4000 */
[----:B------:R-:W-:Y:S01]  /*0e30*/  @P4 FMUL R59, R59, 0.25 ;  /* 0x3e8000003b3b4820 */ /* 0x000fe20000400000 */
[----:B------:R-:W-:Y:S01]  /*0e40*/  FSEL R57, R45, 1, P4 ;  /* 0x3f8000002d397808 */ /* 0x000fe20002000000 */
[----:B------:R1:W-:Y:S04]  /*0e50*/  MUFU.RCP R55, R58 ;  /* 0x0000003a00377308 */ /* 0x0003e80000001000 */
[----:B------:R-:W-:Y:S01]  /*0e60*/  @!P6 FMUL R59, R59, 16777216 ;  /* 0x4b8000003b3be820 */ /* 0x000fe20000400000 */
[----:B------:R-:W-:Y:S01]  /*0e70*/  @!P6 FMUL R57, R57, 16777216 ;  /* 0x4b8000003939e820 */ /* 0x000fe20000400000 */
[----:B0-----:R-:W-:Y:S02]  /*0e80*/  FSETP.GT.AND P6, PT, R88, 8.50705917302346158658e+37, PT ;  /* 0x7e8000005800780b */ /* 0x001fe40003fc4000 */
[C---:B------:R-:W-:Y:S01]  /*0e90*/  FSETP.GEU.AND P4, PT, R87.reuse, 1.175494350822287508e-38, PT ;  /* 0x008000005700780b */ /* 0x040fe20003f8e000 */
[----:B------:R-:W-:Y:S01]  /*0ea0*/  @P5 FMUL R87, R87, 0.25 ;  /* 0x3e80000057575820 */ /* 0x000fe20000400000 */
[----:B-1----:R-:W-:-:S02]  /*0eb0*/  FSEL R58, R45, 1, P5 ;  /* 0x3f8000002d3a7808 */ /* 0x002fc40002800000 */
[----:B------:R-:W-:Y:S02]  /*0ec0*/  FSETP.GEU.AND P5, PT, R88, 1.175494350822287508e-38, PT ;  /* 0x008000005800780b */ /* 0x000fe40003fae000 */
[----:B------:R-:W-:-:S05]  /*0ed0*/  SEL R69, R69, RZ, !P0 ;  /* 0x000000ff45457207 */ /* 0x000fca0004000000 */
[----:B------:R-:W-:Y:S01]  /*0ee0*/  @P6 FMUL R88, R88, 0.25 ;  /* 0x3e80000058586820 */ /* 0x000fe20000400000 */
[----:B------:R0:W1:Y:S01]  /*0ef0*/  MUFU.RCP R70, R59 ;  /* 0x0000003b00467308 */ /* 0x0000620000001000 */
[----:B------:R-:W-:-:S04]  /*0f00*/  FADD R69, R69, 0.0010000000474974513054 ;  /* 0x3a83126f45457421 */ /* 0x000fc80000000000 */
[----:B------:R-:W-:Y:S01]  /*0f10*/  @!P5 FMUL R88, R88, 16777216 ;  /* 0x4b8000005858d820 */ /* 0x000fe20000400000 */
[----:B------:R-:W-:-:S05]  /*0f20*/  SEL R71, R71, RZ, !P0 ;  /* 0x000000ff47477207 */ /* 0x000fca0004000000 */
[----:B------:R-:W5:Y:S01]  /*0f30*/  MUFU.RCP R88, R88 ;  /* 0x0000005800587308 */ /* 0x000f620000001000 */
[----:B0-----:R-:W-:Y:S01]  /*0f40*/  FSEL R59, R45, 1, P6 ;  /* 0x3f8000002d3b7808 */ /* 0x001fe20003000000 */
[----:B------:R-:W-:-:S06]  /*0f50*/  FADD R71, R71, 0.0010000000474974513054 ;  /* 0x3a83126f47477421 */ /* 0x000fcc0000000000 */
[----:B------:R-:W0:Y:S01]  /*0f60*/  MUFU.SQRT R69, R69 ;  /* 0x0000004500457308 */ /* 0x000e220000002000 */
[----:B-1----:R-:W-:Y:S01]  /*0f70*/  FMUL R57, R70, R57 ;  /* 0x0000003946397220 */ /* 0x002fe20000400000 */
[----:B----4-:R-:W-:Y:S01]  /*0f80*/  SEL R74, R74, RZ, P3 ;  /* 0x000000ff4a4a7207 */ /* 0x010fe20001800000 */
[----:B------:R-:W-:-:S05]  /*0f90*/  @!P5 FMUL R59, R59, 16777216 ;  /* 0x4b8000003b3bd820 */ /* 0x000fca0000400000 */
[----:B------:R-:W1:Y:S01]  /*0fa0*/  MUFU.SQRT R70, R71 ;  /* 0x0000004700467308 */ /* 0x000e620000002000 */
[----:B-----5:R-:W-:Y:S01]  /*0fb0*/  FMUL R59, R88, R59 ;  /* 0x0000003b583b7220 */ /* 0x020fe20000400000 */
[----:B------:R-:W-:Y:S01]  /*0fc0*/  FADD R88, R74, 0.0010000000474974513054 ;  /* 0x3a83126f4a587421 */ /* 0x000fe20000000000 */
[----:B------:R-:W-:Y:S01]  /*0fd0*/  @!P4 FMUL R87, R87, 16777216 ;  /* 0x4b8000005757c820 */ /* 0x000fe20000400000 */
[----:B------:R-:W-:Y:S01]  /*0fe0*/  @!P4 FMUL R58, R58, 16777216 ;  /* 0x4b8000003a3ac820 */ /* 0x000fe20000400000 */
[----:B0-----:R-:W-:-:S03]  /*0ff0*/  FSETP.GT.AND P4, PT, R69, 8.50705917302346158658e+37, PT ;  /* 0x7e8000004500780b */ /* 0x001fc60003f84000 */
[----:B------:R-:W0:Y:S01]  /*1000*/  MUFU.SQRT R88, R88 ;  /* 0x0000005800587308 */ /* 0x000e220000002000 */
[----:B------:R-:W-:Y:S02]  /*1010*/  FSETP.GEU.AND P5, PT, R69, 1.175494350822287508e-38, PT ;  /* 0x008000004500780b */ /* 0x000fe40003fae000 */
[----:B------:R-:W-:Y:S02]  /*1020*/  SEL R17, R17, RZ, P3 ;  /* 0x000000ff11117207 */ /* 0x000fe40001800000 */
[----:B-1----:R-:W-:Y:S01]  /*1030*/  FSETP.GT.AND P6, PT, R70, 8.50705917302346158658e+37, PT ;  /* 0x7e8000004600780b */ /* 0x002fe20003fc4000 */
[----:B------:R-:W-:Y:S02]  /*1040*/  FMUL R55, R55, R90 ;  /* 0x0000005a37377220 */ /* 0x000fe40000400000 */
[----:B------:R-:W-:Y:S01]  /*1050*/  FADD R74, R17, 0.0010000000474974513054 ;  /* 0x3a83126f114a7421 */ /* 0x000fe20000000000 */
[----:B------:R-:W1:Y:S01]  /*1060*/  MUFU.RCP R87, R87 ;  /* 0x0000005700577308 */ /* 0x000e620000001000 */
[----:B------:R-:W-:Y:S01]  /*1070*/  FSEL R90, R45, 1, P4 ;  /* 0x3f8000002d5a7808 */ /* 0x000fe20002000000 */
[----:B------:R-:W-:Y:S01]  /*1080*/  @P4 FMUL R69, R69, 0.25 ;  /* 0x3e80000045454820 */ /* 0x000fe20000400000 */
[----:B------:R-:W-:-:S02]  /*1090*/  SEL R71, R53, RZ, P3 ;  /* 0x000000ff35477207 */ /* 0x000fc40001800000 */
[----:B0-----:R-:W-:Y:S01]  /*10a0*/  FSETP.GT.AND P4, PT, R88, 8.50705917302346158658e+37, PT ;  /* 0x7e8000005800780b */ /* 0x001fe20003f84000 */
[----:B------:R-:W-:Y:S01]  /*10b0*/  @!P5 FMUL R69, R69, 16777216 ;  /* 0x4b8000004545d820 */ /* 0x000fe20000400000 */
[----:B------:R-:W-:Y:S01]  /*10c0*/  @!P5 FMUL R90, R90, 16777216 ;  /* 0x4b8000005a5ad820 */ /* 0x000fe20000400000 */
[----:B------:R-:W0:Y:S01]  /*10d0*/  MUFU.SQRT R74, R74 ;  /* 0x0000004a004a7308 */ /* 0x000e220000002000 */
[C---:B------:R-:W-:Y:S01]  /*10e0*/  FSETP.GEU.AND P5, PT, R70.reuse, 1.175494350822287508e-38, PT ;  /* 0x008000004600780b */ /* 0x040fe20003fae000 */
[----:B------:R-:W-:Y:S01]  /*10f0*/  @P6 FMUL R70, R70, 0.25 ;  /* 0x3e80000046466820 */ /* 0x000fe20000400000 */
[----:B------:R-:W-:Y:S02]  /*1100*/  FSEL R53, R45, 1, P6 ;  /* 0x3f8000002d357808 */ /* 0x000fe40003000000 */
[----:B------:R-:W-:Y:S01]  /*1110*/  FSETP.GEU.AND P6, PT, R88, 1.175494350822287508e-38, PT ;  /* 0x008000005800780b */ /* 0x000fe20003fce000 */
[----:B------:R-:W-:Y:S01]  /*1120*/  FADD R71, R71, 0.0010000000474974513054 ;  /* 0x3a83126f47477421 */ /* 0x000fe20000000000 */
[----:B-1----:R-:W-:Y:S01]  /*1130*/  FMUL R58, R87, R58 ;  /* 0x0000003a573a7220 */ /* 0x002fe20000400000 */
[----:B------:R-:W-:-:S02]  /*1140*/  SEL R87, R8, RZ, P3 ;  /* 0x000000ff08577207 */ /* 0x000fc40001800000 */
[----:B------:R-:W-:Y:S02]  /*1150*/  @P4 FMUL R88, R88, 0.25 ;  /* 0x3e80000058584820 */ /* 0x000fe40000400000 */
[----:B------:R-:W1:Y:S02]  /*1160*/  MUFU.SQRT R71, R71 ;  /* 0x0000004700477308 */ /* 0x000e640000002000 */
[----:B------:R-:W-:Y:S01]  /*1170*/  @!P5 FMUL R70, R70, 16777216 ;  /* 0x4b8000004646d820 */ /* 0x000fe20000400000 */
[----:B------:R-:W-:Y:S01]  /*1180*/  @!P5 FMUL R53, R53, 16777216 ;  /* 0x4b8000003535d820 */ /* 0x000fe20000400000 */
[----:B0-----:R-:W-:Y:S01]  /*1190*/  FSETP.GT.AND P5, PT, R74, 8.50705917302346158658e+37, PT ;  /* 0x7e8000004a00780b */ /* 0x001fe20003fa4000 */
[----:B------:R-:W-:Y:S01]  /*11a0*/  FADD R87, R87, 0.0010000000474974513054 ;  /* 0x3a83126f57577421 */ /* 0x000fe20000000000 */
[----:B------:R-:W-:Y:S02]  /*11b0*/  @!P6 FMUL R88, R88, 16777216 ;  /* 0x4b8000005858e820 */ /* 0x000fe40000400000 */
[----:B------:R0:W-:Y:S02]  /*11c0*/  MUFU.RCP R17, R69 ;  /* 0x0000004500117308 */ /* 0x0001e40000001000 */
[----:B0-----:R-:W-:-:S02]  /*11d0*/  FSEL R69, R45, 1, P4 ;  /* 0x3f8000002d457808 */ /* 0x001fc40002000000 */
[----:B------:R-:W-:-:S04]  /*11e0*/  FSETP.GEU.AND P4, PT, R74, 1.175494350822287508e-38, PT ;  /* 0x008000004a00780b */ /* 0x000fc80003f8e000 */
[----:B------:R0:W4:Y:S01]  /*11f0*/  MUFU.RCP R8, R70 ;  /* 0x0000004600087308 */ /* 0x0001220000001000 */
[----:B------:R-:W-:Y:S01]  /*1200*/  @!P6 FMUL R69, R69, 16777216 ;  /* 0x4b8000004545e820 */ /* 0x000fe20000400000 */
[----:B-1----:R-:W-:-:S06]  /*1210*/  FSETP.GT.AND P6, PT, R71, 8.50705917302346158658e+37, PT ;  /* 0x7e8000004700780b */ /* 0x002fcc0003fc4000 */
[----:B------:R-:W1:Y:S01]  /*1220*/  MUFU.SQRT R87, R87 ;  /* 0x0000005700577308 */ /* 0x000e620000002000 */
[----:B------:R-:W-:-:S07]  /*1230*/  @P5 FMUL R74, R74, 0.25 ;  /* 0x3e8000004a4a5820 */ /* 0x000fce0000400000 */
[----:B------:R-:W5:Y:S01]  /*1240*/  MUFU.RCP R88, R88 ;  /* 0x0000005800587308 */ /* 0x000f620000001000 */
[----:B0-----:R-:W-:Y:S01]  /*1250*/  FSEL R70, R45, 1, P5 ;  /* 0x3f8000002d467808 */ /* 0x001fe20002800000 */
[----:B------:R-:W-:Y:S01]  /*1260*/  @!P4 FMUL R74, R74, 16777216 ;  /* 0x4b8000004a4ac820 */ /* 0x000fe20000400000 */
[----:B------:R-:W-:Y:S01]  /*1270*/  FSETP.GEU.AND P5, PT, R71, 1.175494350822287508e-38, PT ;  /* 0x008000004700780b */ /* 0x000fe20003fae000 */
[----:B----4-:R-:W-:Y:S02]  /*1280*/  FMUL R8, R8, R53 ;  /* 0x0000003508087220 */ /* 0x010fe40000400000 */
[----:B------:R-:W-:Y:S01]  /*1290*/  @!P4 FMUL R70, R70, 16777216 ;  /* 0x4b8000004646c820 */ /* 0x000fe20000400000 */
[----:B-1----:R-:W-:Y:S01]  /*12a0*/  FSETP.GT.AND P4, PT, R87, 8.50705917302346158658e+37, PT ;  /* 0x7e8000005700780b */ /* 0x002fe20003f84000 */
[----:B------:R-:W0:Y:S01]  /*12b0*/  MUFU.RCP R89, R74 ;  /* 0x0000004a00597308 */ /* 0x000e220000001000 */
[----:B------:R-:W-:Y:S01]  /*12c0*/  @P6 FMUL R71, R71, 0.25 ;  /* 0x3e80000047476820 */ /* 0x000fe20000400000 */
[----:B-----5:R-:W-:Y:S01]  /*12d0*/  FMUL R53, R88, R69 ;  /* 0x0000004558357220 */ /* 0x020fe20000400000 */
[----:B------:R-:W-:-:S02]  /*12e0*/  SEL R69, R56, RZ, P2 ;  /* 0x000000ff38457207 */ /* 0x000fc40001000000 */
[----:B------:R-:W-:Y:S02]  /*12f0*/  FSEL R56, R45, 1, P6 ;  /* 0x3f8000002d387808 */ /* 0x000fe40003000000 */
[----:B------:R-:W-:Y:S01]  /*1300*/  FSETP.GEU.AND P6, PT, R87, 1.175494350822287508e-38, PT ;  /* 0x008000005700780b */ /* 0x000fe20003fce000 */
[----:B------:R-:W-:Y:S01]  /*1310*/  FADD R69, R69, 0.0010000000474974513054 ;  /* 0x3a83126f45457421 */ /* 0x000fe20000000000 */
[----:B------:R-:W-:Y:S01]  /*1320*/  @!P5 FMUL R71, R71, 16777216 ;  /* 0x4b8000004747d820 */ /* 0x000fe20000400000 */
[----:B------:R-:W-:Y:S02]  /*1330*/  SEL R88, R42, RZ, P2 ;  /* 0x000000ff2a587207 */ /* 0x000fe40001000000 */
[----:B------:R-:W-:Y:S01]  /*1340*/  @P4 FMUL R87, R87, 0.25 ;  /* 0x3e80000057574820 */ /* 0x000fe20000400000 */
[----:B0-----:R-:W-:Y:S01]  /*1350*/  FMUL R42, R89, R70 ;  /* 0x00000046592a7220 */ /* 0x001fe20000400000 */
[----:B------:R-:W0:Y:S01]  /*1360*/  MUFU.SQRT R69, R69 ;  /* 0x0000004500457308 */ /* 0x000e220000002000 */
[----:B------:R-:W-:-:S05]  /*1370*/  FADD R70, R88, 0.0010000000474974513054 ;  /* 0x3a83126f58467421 */ /* 0x000fca0000000000 */
[----:B------:R-:W-:Y:S02]  /*1380*/  @!P6 FMUL R87, R87, 16777216 ;  /* 0x4b8000005757e820 */ /* 0x000fe40000400000 */
[----:B------:R-:W1:Y:S01]  /*1390*/  MUFU.RCP R71, R71 ;  /* 0x0000004700477308 */ /* 0x000e620000001000 */
[----:B------:R-:W-:Y:S01]  /*13a0*/  SEL R74, R12, RZ, P2 ;  /* 0x000000ff0c4a7207 */ /* 0x000fe20001000000 */
[----:B------:R-:W-:-:S06]  /*13b0*/  @!P5 FMUL R56, R56, 16777216 ;  /* 0x4b8000003838d820 */ /* 0x000fcc0000400000 */
[----:B------:R-:W4:Y:S01]  /*13c0*/  MUFU.SQRT R70, R70 ;  /* 0x0000004600467308 */ /* 0x000f220000002000 */
[----:B------:R-:W-:Y:S01]  /*13d0*/  FADD R74, R74, 0.0010000000474974513054 ;  /* 0x3a83126f4a4a7421 */ /* 0x000fe20000000000 */
[----:B0-----:R-:W-:-:S06]  /*13e0*/  FSETP.GT.AND P5, PT, R69, 8.50705917302346158658e+37, PT ;  /* 0x7e8000004500780b */ /* 0x001fcc0003fa4000 */
[----:B------:R-:W0:Y:S01]  /*13f0*/  MUFU.RCP R87, R87 ;  /* 0x0000005700577308 */ /* 0x000e220000001000 */
[----:B------:R-:W-:Y:S01]  /*1400*/  FSEL R12, R45, 1, P4 ;  /* 0x3f8000002d0c7808 */ /* 0x000fe20002000000 */
[----:B-1----:R-:W-:Y:S01]  /*1410*/  FMUL R56, R71, R56 ;  /* 0x0000003847387220 */ /* 0x002fe20000400000 */
[----:B------:R-:W-:Y:S02]  /*1420*/  FSETP.GEU.AND P4, PT, R69, 1.175494350822287508e-38, PT ;  /* 0x008000004500780b */ /* 0x000fe40003f8e000 */
[----:B------:R-:W-:-:S03]  /*1430*/  SEL R52, R52, RZ, P2 ;  /* 0x000000ff34347207 */ /* 0x000fc60001000000 */
[----:B------:R-:W1:Y:S01]  /*1440*/  MUFU.SQRT R71, R74 ;  /* 0x0000004a00477308 */ /* 0x000e620000002000 */
[----:B------:R-:W-:Y:S01]  /*1450*/  @!P6 FMUL R12, R12, 16777216 ;  /* 0x4b8000000c0ce820 */ /* 0x000fe20000400000 */
[----:B----4-:R-:W-:Y:S01]  /*1460*/  FSETP.GT.AND P6, PT, R70, 8.50705917302346158658e+37, PT ;  /* 0x7e8000004600780b */ /* 0x010fe20003fc4000 */
[----:B------:R-:W-:Y:S02]  /*1470*/  @P5 FMUL R69, R69, 0.25 ;  /* 0x3e80000045455820 */ /* 0x000fe40000400000 */
[----:B0-----:R-:W-:Y:S01]  /*1480*/  FMUL R12, R87, R12 ;  /* 0x0000000c570c7220 */ /* 0x001fe20000400000 */
[----:B------:R-:W-:Y:S01]  /*1490*/  FADD R87, R52, 0.0010000000474974513054 ;  /* 0x3a83126f34577421 */ /* 0x000fe20000000000 */
[----:B------:R-:W-:Y:S01]  /*14a0*/  FSEL R52, R45, 1, P5 ;  /* 0x3f8000002d347808 */ /* 0x000fe20002800000 */
[----:B------:R-:W-:Y:S01]  /*14b0*/  @!P4 FMUL R69, R69, 16777216 ;  /* 0x4b8000004545c820 */ /* 0x000fe20000400000 */
[----:B------:R-:W-:-:S03]  /*14c0*/  FSETP.GEU.AND P5, PT, R70, 1.175494350822287508e-38, PT ;  /* 0x008000004600780b */ /* 0x000fc60003fae000 */
[----:B------:R-:W-:Y:S01]  /*14d0*/  @!P4 FMUL R52, R52, 16777216 ;  /* 0x4b8000003434c820 */ /* 0x000fe20000400000 */
[----:B-1----:R-:W-:Y:S02]  /*14e0*/  FSETP.GT.AND P4, PT, R71, 8.50705917302346158658e+37, PT ;  /* 0x7e8000004700780b */ /* 0x002fe40003f84000 */
[----:B------:R-:W-:Y:S01]  /*14f0*/  @P6 FMUL R70, R70, 0.25 ;  /* 0x3e80000046466820 */ /* 0x000fe20000400000 */
[----:B------:R-:W-:Y:S02]  /*1500*/  FSEL R74, R45, 1, P6 ;  /* 0x3f8000002d4a7808 */ /* 0x000fe40003000000 */
[C---:B------:R-:W-:Y:S01]  /*1510*/  FSETP.GEU.AND P6, PT, R71.reuse, 1.175494350822287508e-38, PT ;  /* 0x008000004700780b */ /* 0x040fe20003fce000 */
[----:B------:R-:W0:Y:S07]  /*1520*/  MUFU.RCP R69, R69 ;  /* 0x0000004500457308 */ /* 0x000e2e0000001000 */
[----:B------:R-:W-:-:S05]  /*1530*/  @P4 FMUL R71, R71, 0.25 ;  /* 0x3e80000047474820 */ /* 0x000fca0000400000 */
[----:B------:R-:W-:Y:S01]  /*1540*/  @!P6 FMUL R71, R71, 16777216 ;  /* 0x4b8000004747e820 */ /* 0x000fe20000400000 */
[----:B------:R-:W-:Y:S01]  /*1550*/  @!P5 FMUL R70, R70, 16777216 ;  /* 0x4b8000004646d820 */ /* 0x000fe20000400000 */
[----:B0-----:R-:W-:-:S04]  /*1560*/  FMUL R52, R69, R52 ;  /* 0x0000003445347220 */ /* 0x001fc80000400000 */
[----:B------:R-:W0:Y:S01]  /*1570*/  MUFU.RCP R71, R71 ;  /* 0x0000004700477308 */ /* 0x000e220000001000 */
[----:B------:R-:W-:-:S07]  /*1580*/  FSEL R88, R45, 1, P4 ;  /* 0x3f8000002d587808 */ /* 0x000fce0002000000 */
[----:B------:R0:W1:Y:S01]  /*1590*/  MUFU.RCP R69, R70 ;  /* 0x0000004600457308 */ /* 0x0000620000001000 */
[----:B------:R-:W-:Y:S01]  /*15a0*/  @!P6 FMUL R88, R88, 16777216 ;  /* 0x4b8000005858e820 */ /* 0x000fe20000400000 */
[----:B------:R-:W-:Y:S01]  /*15b0*/  @!P5 FMUL R74, R74, 16777216 ;  /* 0x4b8000004a4ad820 */ /* 0x000fe20000400000 */
[----:B---3--:R-:W-:Y:S02]  /*15c0*/  SEL R26, R26, RZ, !P0 ;  /* 0x000000ff1a1a7207 */ /* 0x008fe40004000000 */
[----:B------:R-:W-:Y:S01]  /*15d0*/  SEL R41, R41, RZ, !P0 ;  /* 0x000000ff29297207 */ /* 0x000fe20004000000 */
[----:B0-----:R-:W-:Y:S01]  /*15e0*/  FMUL R70, R71, R88 ;  /* 0x0000005847467220 */ /* 0x001fe20000400000 */
[----:B------:R-:W-:Y:S02]  /*15f0*/  SEL R71, R25, RZ, !P0 ;  /* 0x000000ff19477207 */ /* 0x000fe40004000000 */
[----:B------:R-:W-:Y:S01]  /*1600*/  SEL R25, R46, RZ, !P0 ;  /* 0x000000ff2e197207 */ /* 0x000fe20004000000 */
[----:B-1----:R-:W-:Y:S01]  /*1610*/  FMUL R69, R69, R74 ;  /* 0x0000004a45457220 */ /* 0x002fe20000400000 */
[----:B------:R-:W-:Y:S01]  /*1620*/  SEL R74, R27, RZ, !P0 ;  /* 0x000000ff1b4a7207 */ /* 0x000fe20004000000 */
[----:B------:R-:W0:Y:S01]  /*1630*/  MUFU.SQRT R87, R87 ;  /* 0x0000005700577308 */ /* 0x000e220000002000 */
[----:B------:R-:W-:Y:S01]  /*1640*/  SEL R46, R78, RZ, !P0 ;  /* 0x000000ff4e2e7207 */ /* 0x000fe20004000000 */
[----:B------:R-:W-:Y:S01]  /*1650*/  FMUL R17, R17, R90 ;  /* 0x0000005a11117220 */ /* 0x000fe20000400000 */
[----:B------:R-:W-:Y:S01]  /*1660*/  FADD R26, R26, -R25 ;  /* 0x800000191a1a7221 */ /* 0x000fe20000000000 */
[----:B------:R-:W-:-:S02]  /*1670*/  FADD R25, R74, -R41 ;  /* 0x800000294a197221 */ /* 0x000fc40000000000 */
[----:B------:R-:W-:Y:S01]  /*1680*/  FADD R46, R71, -R46 ;  /* 0x8000002e472e7221 */ /* 0x000fe20000000000 */
[----:B------:R-:W-:Y:S01]  /*1690*/  FMUL R17, R17, R26 ;  /* 0x0000001a11117220 */ /* 0x000fe20000400000 */
[----:B------:R-:W-:Y:S01]  /*16a0*/  FMUL R8, R8, R25 ;  /* 0x0000001908087220 */ /* 0x000fe20000400000 */
[----:B------:R-:W-:Y:S02]  /*16b0*/  SEL R26, R6, RZ, !P0 ;  /* 0x000000ff061a7207 */ /* 0x000fe40004000000 */
[----:B------:R-:W-:Y:S02]  /*16c0*/  SEL R6, R77, RZ, !P0 ;  /* 0x000000ff4d067207 */ /* 0x000fe40004000000 */
[----:B------:R-:W-:Y:S02]  /*16d0*/  SEL R79, R79, RZ, !P0 ;  /* 0x000000ff4f4f7207 */ /* 0x000fe40004000000 */
[----:B------:R-:W-:Y:S02]  /*16e0*/  SEL R18, R18, RZ, !P0 ;  /* 0x000000ff12127207 */ /* 0x000fe40004000000 */
[----:B------:R-:W-:-:S02]  /*16f0*/  SEL R41, R76, RZ, !P0 ;  /* 0x000000ff4c297207 */ /* 0x000fc40004000000 */
[----:B------:R-:W-:Y:S01]  /*1700*/  SEL R25, R5, RZ, !P0 ;  /* 0x000000ff05197207 */ /* 0x000fe20004000000 */
[----:B------:R-:W-:Y:S01]  /*1710*/  FMUL R5, R59, R46 ;  /* 0x0000002e3b057220 */ /* 0x000fe20000400000 */
[----:B------:R-:W-:Y:S01]  /*1720*/  FFMA R8, R79, R8, R18 ;  /* 0x000000084f087223 */ /* 0x000fe20000000012 */
[----:B------:R-:W-:Y:S01]  /*1730*/  FFMA R6, R6, R17, R41 ;  /* 0x0000001106067223 */ /* 0x000fe20000000029 */
[----:B--2---:R-:W-:Y:S01]  /*1740*/  SEL R23, R23, RZ, !P1 ;  /* 0x000000ff17177207 */ /* 0x004fe20004800000 */
[----:B------:R-:W-:Y:S01]  /*1750*/  FFMA R5, R26, R5, R25 ;  /* 0x000000051a057223 */ /* 0x000fe20000000019 */
[----:B------:R-:W-:Y:S02]  /*1760*/  SEL R14, R14, RZ, !P1 ;  /* 0x000000ff0e0e7207 */ /* 0x000fe40004800000 */
[----:B------:R-:W-:Y:S02]  /*1770*/  SEL R27, R24, RZ, !P0 ;  /* 0x000000ff181b7207 */ /* 0x000fe40004000000 */
[----:B------:R-:W-:-:S02]  /*1780*/  SEL R72, R72, RZ, !P0 ;  /* 0x000000ff48487207 */ /* 0x000fc40004000000 */
[----:B------:R-:W-:Y:S02]  /*1790*/  SEL R18, R22, RZ, !P1 ;  /* 0x000000ff16127207 */ /* 0x000fe40004800000 */
[----:B------:R-:W-:Y:S02]  /*17a0*/  SEL R17, R21, RZ, !P1 ;  /* 0x000000ff15117207 */ /* 0x000fe40004800000 */
[----:B------:R-:W-:Y:S02]  /*17b0*/  SEL R25, R9, RZ, !P1 ;  /* 0x000000ff09197207 */ /* 0x000fe40004800000 */
[----:B------:R-:W-:Y:S02]  /*17c0*/  SEL R64, R64, RZ, !P1 ;  /* 0x000000ff40407207 */ /* 0x000fe40004800000 */
[----:B0-----:R-:W-:Y:S02]  /*17d0*/  FSETP.GT.AND P5, PT, R87, 8.50705917302346158658e+37, PT ;  /* 0x7e8000005700780b */ /* 0x001fe40003fa4000 */
[----:B------:R-:W-:-:S02]  /*17e0*/  SEL R20, R20, RZ, !P1 ;  /* 0x000000ff14147207 */ /* 0x000fc40004800000 */
[----:B------:R-:W-:Y:S01]  /*17f0*/  SEL R21, R66, RZ, !P1 ;  /* 0x000000ff42157207 */ /* 0x000fe20004800000 */
[----:B------:R-:W-:Y:S01]  /*1800*/  FADD R14, R23, -R14 ;  /* 0x8000000e170e7221 */ /* 0x000fe20000000000 */
[----:B------:R-:W-:Y:S01]  /*1810*/  FSETP.GEU.AND P4, PT, R87, 1.175494350822287508e-38, PT ;  /* 0x008000005700780b */ /* 0x000fe20003f8e000 */
[----:B------:R-:W-:Y:S01]  /*1820*/  FADD R27, R27, -R72 ;  /* 0x800000481b1b7221 */ /* 0x000fe20000000000 */
[----:B------:R-:W-:Y:S01]  /*1830*/  FADD R18, R18, -R25 ;  /* 0x8000001912127221 */ /* 0x000fe20000000000 */
[----:B------:R-:W-:Y:S01]  /*1840*/  FADD R17, R17, -R64 ;  /* 0x8000004011117221 */ /* 0x000fe20000000000 */
[----:B------:R-:W-:Y:S01]  /*1850*/  FADD R21, R20, -R21 ;  /* 0x8000001514157221 */ /* 0x000fe20000000000 */
[----:B------:R-:W-:Y:S01]  /*1860*/  SEL R65, R65, RZ, !P1 ;  /* 0x000000ff41417207 */ /* 0x000fe20004800000 */
[----:B------:R-:W-:Y:S01]  /*1870*/  FMUL R14, R57, R14 ;  /* 0x0000000e390e7220 */ /* 0x000fe20000400000 */
[----:B------:R-:W-:Y:S01]  /*1880*/  SEL R20, R67, RZ, !P1 ;  /* 0x000000ff43147207 */ /* 0x000fe20004800000 */
[----:B------:R-:W-:Y:S01]  /*1890*/  FMUL R27, R58, R27 ;  /* 0x0000001b3a1b7220 */ /* 0x000fe20000400000 */
[----:B------:R-:W-:Y:S01]  /*18a0*/  SEL R22, R73, RZ, !P0 ;  /* 0x000000ff49167207 */ /* 0x000fe20004000000 */
[----:B------:R-:W-:Y:S01]  /*18b0*/  FMUL R18, R55, R18 ;  /* 0x0000001237127220 */ /* 0x000fe20000400000 */
[----:B------:R-:W-:Y:S01]  /*18c0*/  SEL R75, R75, RZ, !P0 ;  /* 0x000000ff4b4b7207 */ /* 0x000fe20004000000 */
[----:B------:R-:W-:Y:S01]  /*18d0*/  FMUL R17, R54, R17 ;  /* 0x0000001136117220 */ /* 0x000fe20000400000 */
[----:B------:R-:W-:-:S02]  /*18e0*/  SEL R68, R68, RZ, !P1 ;  /* 0x000000ff44447207 */ /* 0x000fc40004800000 */
[----:B------:R-:W-:Y:S02]  /*18f0*/  SEL R63, R63, RZ, !P1 ;  /* 0x000000ff3f3f7207 */ /* 0x000fe40004800000 */
[----:B------:R-:W-:Y:S02]  /*1900*/  SEL R62, R62, RZ, !P1 ;  /* 0x000000ff3e3e7207 */ /* 0x000fe40004800000 */
[----:B------:R-:W-:Y:S01]  /*1910*/  SEL R23, R10, RZ, !P1 ;  /* 0x000000ff0a177207 */ /* 0x000fe20004800000 */
[----:B------:R-:W-:Y:S01]  /*1920*/  FFMA R10, R65, R14, R20 ;  /* 0x0000000e410a7223 */ /* 0x000fe20000000014 */
[----:B------:R-:W-:Y:S01]  /*1930*/  SEL R60, R60, RZ, !P1 ;  /* 0x000000ff3c3c7207 */ /* 0x000fe20004800000 */
[----:B------:R-:W-:Y:S01]  /*1940*/  FFMA R9, R22, R27, R75 ;  /* 0x0000001b16097223 */ /* 0x000fe2000000004b */
[----:B------:R-:W-:Y:S01]  /*1950*/  SEL R61, R61, RZ, !P1 ;  /* 0x000000ff3d3d7207 */ /* 0x000fe20004800000 */
[----:B------:R-:W-:Y:S01]  /*1960*/  FMUL R21, R44, R21 ;  /* 0x000000152c157220 */ /* 0x000fe20000400000 */
[----:B------:R-:W-:Y:S01]  /*1970*/  FFMA R14, R63, R18, R62 ;  /* 0x000000123f0e7223 */ /* 0x000fe2000000003e */
[----:B------:R-:W-:Y:S01]  /*1980*/  FFMA R17, R68, R17, R23 ;  /* 0x0000001144117223 */ /* 0x000fe20000000017 */
[----:B------:R-:W-:Y:S01]  /*1990*/  SEL R29, R29, RZ, P3 ;  /* 0x000000ff1d1d7207 */ /* 0x000fe20001800000 */
[----:B------:R-:W-:Y:S01]  /*19a0*/  @P5 FMUL R87, R87, 0.25 ;  /* 0x3e80000057575820 */ /* 0x000fe20000400000 */
[----:B------:R-:W-:-:S02]  /*19b0*/  SEL R16, R16, RZ, P3 ;  /* 0x000000ff10107207 */ /* 0x000fc40001800000 */
[----:B------:R-:W-:Y:S02]  /*19c0*/  SEL R28, R28, RZ, P3 ;  /* 0x000000ff1c1c7207 */ /* 0x000fe40001800000 */
[----:B------:R-:W-:Y:S02]  /*19d0*/  SEL R23, R30, RZ, P3 ;  /* 0x000000ff1e177207 */ /* 0x000fe40001800000 */
[----:B------:R-:W-:Y:S02]  /*19e0*/  SEL R27, R7, RZ, P3 ;  /* 0x000000ff071b7207 */ /* 0x000fe40001800000 */
[----:B------:R-:W-:Y:S01]  /*19f0*/  SEL R18, R47, RZ, P3 ;  /* 0x000000ff2f127207 */ /* 0x000fe20001800000 */
[----:B------:R-:W-:Y:S01]  /*1a00*/  FFMA R7, R60, R21, R61 ;  /* 0x000000153c077223 */ /* 0x000fe2000000003d */
[----:B------:R-:W-:Y:S01]  /*1a10*/  @!P4 FMUL R87, R87, 16777216 ;  /* 0x4b8000005757c820 */ /* 0x000fe20000400000 */
[----:B------:R-:W-:Y:S01]  /*1a20*/  SEL R25, R31, RZ, P3 ;  /* 0x000000ff1f197207 */ /* 0x000fe20001800000 */
[----:B------:R-:W-:Y:S01]  /*1a30*/  FADD R21, R29, -R16 ;  /* 0x800000101d157221 */ /* 0x000fe20000000000 */
[----:B------:R-:W-:Y:S01]  /*1a40*/  SEL R20, R49, RZ, P3 ;  /* 0x000000ff31147207 */ /* 0x000fe20001800000 */
[----:B------:R-:W-:Y:S01]  /*1a50*/  FADD R16, R28, -R27 ;  /* 0x8000001b1c107221 */ /* 0x000fe20000000000 */
[----:B------:R-:W-:Y:S01]  /*1a60*/  FADD R23, R23, -R18 ;  /* 0x8000001217177221 */ /* 0x000fe20000000000 */
[----:B------:R-:W-:Y:S01]  /*1a70*/  IMAD R43, R84, 0x600000, R43 ;  /* 0x00600000542b7824 */ /* 0x000fe200078e022b */
[----:B------:R-:W-:Y:S01]  /*1a80*/  SEL R51, R51, RZ, P3 ;  /* 0x000000ff33337207 */ /* 0x000fe20001800000 */
[----:B------:R-:W0:Y:S01]  /*1a90*/  MUFU.RCP R84, R87 ;  /* 0x0000005700547308 */ /* 0x000e220000001000 */
[----:B------:R-:W-:Y:S01]  /*1aa0*/  SEL R48, R48, RZ, P3 ;  /* 0x000000ff30307207 */ /* 0x000fe20001800000 */
[----:B------:R-:W-:Y:S01]  /*1ab0*/  FADD R25, R25, -R20 ;  /* 0x8000001419197221 */ /* 0x000fe20000000000 */
[----:B------:R-:W-:Y:S01]  /*1ac0*/  SEL R4, R4, RZ, P3 ;  /* 0x000000ff04047207 */ /* 0x000fe20001800000 */
[----:B------:R-:W-:Y:S01]  /*1ad0*/  FMUL R16, R53, R16 ;  /* 0x0000001035107220 */ /* 0x000fe20000400000 */
[----:B------:R-:W-:Y:S01]  /*1ae0*/  SEL R27, R2, RZ, P3 ;  /* 0x000000ff021b7207 */ /* 0x000fe20001800000 */
[----:B------:R-:W-:Y:S01]  /*1af0*/  FMUL R23, R56, R23 ;  /* 0x0000001738177220 */ /* 0x000fe20000400000 */
[----:B------:R-:W-:Y:S01]  /*1b00*/  SEL R50, R50, RZ, P3 ;  /* 0x000000ff32327207 */ /* 0x000fe20001800000 */
[----:B------:R-:W-:Y:S01]  /*1b10*/  FMUL R21, R42, R21 ;  /* 0x000000152a157220 */ /* 0x000fe20000400000 */
[----:B------:R-:W-:Y:S01]  /*1b20*/  SEL R3, R3, RZ, P3 ;  /* 0x000000ff03037207 */ /* 0x000fe20001800000 */
[----:B------:R-:W-:Y:S01]  /*1b30*/  FMUL R12, R12, R25 ;  /* 0x000000190c0c7220 */ /* 0x000fe20000400000 */
[----:B------:R-:W-:Y:S01]  /*1b40*/  FFMA R16, R51, R16, R4 ;  /* 0x0000001033107223 */ /* 0x000fe20000000004 */
[----:B------:R-:W-:Y:S01]  /*1b50*/  FFMA R23, R48, R23, R27 ;  /* 0x0000001730177223 */ /* 0x000fe2000000001b */
[----:B------:R-:W-:Y:S01]  /*1b60*/  FSEL R45, R45, 1, P5 ;  /* 0x3f8000002d2d7808 */ /* 0x000fe20002800000 */
[----:B------:R-:W-:Y:S01]  /*1b70*/  FFMA R21, R50, R21, R3 ;  /* 0x0000001532157223 */ /* 0x000fe20000000003 */
[----:B------:R-:W-:Y:S01]  /*1b80*/  SEL R34, R34, RZ, P2 ;  /* 0x000000ff22227207 */ /* 0x000fe20001000000 */
[----:B------:R-:W1:Y:S01]  /*1b90*/  LDC.64 R2, c[0x0][0x260] ;  /* 0x00009800ff027b82 */ /* 0x000e620000000a00 */
[----:B------:R-:W-:-:S02]  /*1ba0*/  SEL R27, R11, RZ, P3 ;  /* 0x000000ff0b1b7207 */ /* 0x000fc40001800000 */
[----:B------:R-:W-:Y:S02]  /*1bb0*/  SEL R4, R0, RZ, P3 ;  /* 0x000000ff00047207 */ /* 0x000fe40001800000 */
[----:B------:R-:W-:Y:S01]  /*1bc0*/  SEL R25, R38, RZ, P2 ;  /* 0x000000ff26197207 */ /* 0x000fe20001000000 */
[----:B------:R-:W-:Y:S01]  /*1bd0*/  @!P4 FMUL R45, R45, 16777216 ;  /* 0x4b8000002d2dc820 */ /* 0x000fe20000400000 */
[----:B------:R-:W-:Y:S01]  /*1be0*/  SEL R32, R32, RZ, P2 ;  /* 0x000000ff20207207 */ /* 0x000fe20001000000 */
[----:B------:R-:W-:Y:S01]  /*1bf0*/  FFMA R4, R27, R12, R4 ;  /* 0x0000000c1b047223 */ /* 0x000fe20000000004 */
[----:B------:R-:W-:Y:S02]  /*1c00*/  SEL R33, R33, RZ, P2 ;  /* 0x000000ff21217207 */ /* 0x000fe40001000000 */
[----:B------:R-:W-:Y:S02]  /*1c10*/  SEL R35, R35, RZ, P2 ;  /* 0x000000ff23237207 */ /* 0x000fe40001000000 */
[----:B------:R-:W-:-:S02]  /*1c20*/  SEL R0, R15, RZ, P2 ;  /* 0x000000ff0f007207 */ /* 0x000fc40001000000 */
[----:B------:R-:W-:Y:S01]  /*1c30*/  SEL R11, R13, RZ, P2 ;  /* 0x000000ff0d0b7207 */ /* 0x000fe20001000000 */
[----:B------:R-:W-:Y:S01]  /*1c40*/  FADD R13, R34, -R25 ;  /* 0x80000019220d7221 */ /* 0x000fe20000000000 */
[----:B------:R-:W-:Y:S02]  /*1c50*/  SEL R36, R36, RZ, P2 ;  /* 0x000000ff24247207 */ /* 0x000fe40001000000 */
[----:B------:R-:W-:Y:S02]  /*1c60*/  SEL R18, R19, RZ, P2 ;  /* 0x000000ff13127207 */ /* 0x000fe40001000000 */
[----:B------:R-:W-:Y:S02]  /*1c70*/  SEL R40, R40, RZ, P2 ;  /* 0x000000ff28287207 */ /* 0x000fe40001000000 */
[----:B------:R-:W-:Y:S02]  /*1c80*/  SEL R39, R39, RZ, P2 ;  /* 0x000000ff27277207 */ /* 0x000fe40001000000 */
[----:B------:R-:W-:-:S02]  /*1c90*/  SEL R12, R37, RZ, P2 ;  /* 0x000000ff250c7207 */ /* 0x000fc40001000000 */
[----:B------:R-:W-:Y:S02]  /*1ca0*/  SEL R19, R80, RZ, P2 ;  /* 0x000000ff50137207 */ /* 0x000fe40001000000 */
[----:B------:R-:W-:Y:S02]  /*1cb0*/  SEL R20, R81, RZ, P2 ;  /* 0x000000ff51147207 */ /* 0x000fe40001000000 */
[----:B------:R-:W-:Y:S02]  /*1cc0*/  SEL R25, R82, RZ, P2 ;  /* 0x000000ff52197207 */ /* 0x000fe40001000000 */
[----:B------:R-:W-:Y:S02]  /*1cd0*/  SEL R83, R83, RZ, P2 ;  /* 0x000000ff53537207 */ /* 0x000fe40001000000 */
[----:B------:R-:W-:Y:S02]  /*1ce0*/  FSETP.GEU.AND P5, PT, R7, RZ, PT ;  /* 0x000000ff0700720b */ /* 0x000fe40003fae000 */
[----:B------:R-:W-:-:S02]  /*1cf0*/  FSETP.GEU.AND P6, PT, R17, RZ, PT ;  /* 0x000000ff1100720b */ /* 0x000fc40003fce000 */
[----:B------:R-:W-:Y:S01]  /*1d00*/  FSETP.GEU.AND P2, PT, R14, RZ, PT ;  /* 0x000000ff0e00720b */ /* 0x000fe20003f4e000 */
[----:B0-----:R-:W-:Y:S01]  /*1d10*/  FMUL R24, R84, R45 ;  /* 0x0000002d54187220 */ /* 0x001fe20000400000 */
[----:B------:R-:W-:Y:S01]  /*1d20*/  FADD R0, R33, -R0 ;  /* 0x8000000021007221 */ /* 0x000fe20000000000 */
[----:B------:R-:W-:Y:S01]  /*1d30*/  FADD R11, R32, -R11 ;  /* 0x8000000b200b7221 */ /* 0x000fe20000000000 */
[----:B------:R-:W-:Y:S01]  /*1d40*/  FADD R15, R35, -R36 ;  /* 0x80000024230f7221 */ /* 0x000fe20000000000 */
[----:B------:R-:W-:Y:S02]  /*1d50*/  FSETP.GEU.AND P3, PT, R10, RZ, PT ;  /* 0x000000ff0a00720b */ /* 0x000fe40003f6e000 */
[----:B------:R-:W-:Y:S02]  /*1d60*/  FSEL R28, R7, RZ, P5 ;  /* 0x000000ff071c7208 */ /* 0x000fe40002800000 */
[----:B------:R-:W-:Y:S02]  /*1d70*/  FSEL R29, R17, RZ, P6 ;  /* 0x000000ff111d7208 */ /* 0x000fe40003000000 */
[----:B------:R-:W-:Y:S01]  /*1d80*/  FSEL R30, R14, RZ, P2 ;  /* 0x000000ff0e1e7208 */ /* 0x000fe20001000000 */
[----:B------:R-:W-:Y:S01]  /*1d90*/  FMUL R13, R70, R13 ;  /* 0x0000000d460d7220 */ /* 0x000fe20000400000 */
[----:B------:R-:W-:Y:S01]  /*1da0*/  FSETP.GEU.AND P4, PT, R16, RZ, PT ;  /* 0x000000ff1000720b */ /* 0x000fe20003f8e000 */
[----:B------:R-:W-:Y:S01]  /*1db0*/  FMUL R0, R69, R0 ;  /* 0x0000000045007220 */ /* 0x000fe20000400000 */
[----:B------:R-:W-:Y:S01]  /*1dc0*/  FSETP.GEU.AND P5, PT, R21, RZ, PT ;  /* 0x000000ff1500720b */ /* 0x000fe20003fae000 */
[----:B------:R-:W-:Y:S01]  /*1dd0*/  FMUL R11, R52, R11 ;  /* 0x0000000b340b7220 */ /* 0x000fe20000400000 */
[----:B------:R-:W-:Y:S01]  /*1de0*/  FSETP.GEU.AND P6, PT, R23, RZ, PT ;  /* 0x000000ff1700720b */ /* 0x000fe20003fce000 */
[----:B------:R-:W-:Y:S01]  /*1df0*/  FMUL R24, R24, R15 ;  /* 0x0000000f18187220 */ /* 0x000fe20000400000 */
[----:B------:R-:W-:-:S02]  /*1e00*/  FSETP.GEU.AND P2, PT, R4, RZ, PT ;  /* 0x000000ff0400720b */ /* 0x000fc40003f4e000 */
[----:B------:R-:W-:Y:S01]  /*1e10*/  FSEL R31, R10, RZ, P3 ;  /* 0x000000ff0a1f7208 */ /* 0x000fe20001800000 */
[----:B------:R-:W-:Y:S01]  /*1e20*/  FFMA R11, R40, R11, R19 ;  /* 0x0000000b280b7223 */ /* 0x000fe20000000013 */
[----:B------:R-:W-:Y:S01]  /*1e30*/  @P1 FSEL R28, R16, RZ, P4 ;  /* 0x000000ff101c1208 */ /* 0x000fe20002000000 */
[----:B------:R-:W-:Y:S01]  /*1e40*/  FFMA R0, R39, R0, R20 ;  /* 0x0000000027007223 */ /* 0x000fe20000000014 */
[----:B------:R-:W-:Y:S01]  /*1e50*/  @P1 FSEL R29, R21, RZ, P5 ;  /* 0x000000ff151d1208 */ /* 0x000fe20002800000 */
[----:B------:R-:W-:Y:S01]  /*1e60*/  FFMA R15, R12, R13, R25 ;  /* 0x0000000d0c0f7223 */ /* 0x000fe20000000019 */
[----:B------:R-:W-:Y:S01]  /*1e70*/  @P1 FSEL R30, R23, RZ, P6 ;  /* 0x000000ff171e1208 */ /* 0x000fe20003000000 */
[----:B------:R-:W-:Y:S01]  /*1e80*/  FFMA R24, R18, R24, R83 ;  /* 0x0000001812187223 */ /* 0x000fe20000000053 */
[----:B------:R-:W-:Y:S02]  /*1e90*/  @P1 FSEL R31, R4, RZ, P2 ;  /* 0x000000ff041f1208 */ /* 0x000fe40001000000 */
[----:B------:R-:W-:-:S02]  /*1ea0*/  FSETP.GEU.AND P1, PT, R9, RZ, PT ;  /* 0x000000ff0900720b */ /* 0x000fc40003f2e000 */
[----:B------:R-:W-:Y:S01]  /*1eb0*/  FSETP.GEU.AND P6, PT, R5, RZ, PT ;  /* 0x000000ff0500720b */ /* 0x000fe20003fce000 */
[----:B------:R-:W-:Y:S01]  /*1ec0*/  IMAD R85, R85, 0x600000, R86 ;  /* 0x0060000055557824 */ /* 0x000fe200078e0256 */
[----:B------:R-:W-:Y:S02]  /*1ed0*/  FSETP.GEU.AND P5, PT, R6, RZ, PT ;  /* 0x000000ff0600720b */ /* 0x000fe40003fae000 */
[----:B------:R-:W-:Y:S02]  /*1ee0*/  FSETP.GEU.AND P4, PT, R8, RZ, PT ;  /* 0x000000ff0800720b */ /* 0x000fe40003f8e000 */
[----:B------:R-:W-:Y:S02]  /*1ef0*/  FSEL R4, R9, RZ, P1 ;  /* 0x000000ff09047208 */ /* 0x000fe40000800000 */
[----:B------:R-:W-:Y:S02]  /*1f00*/  FSEL R5, R5, RZ, P6 ;  /* 0x000000ff05057208 */ /* 0x000fe40003000000 */
[----:B------:R-:W-:-:S02]  /*1f10*/  FSETP.GEU.AND P3, PT, R11, RZ, PT ;  /* 0x000000ff0b00720b */ /* 0x000fc40003f6e000 */
[----:B------:R-:W-:Y:S02]  /*1f20*/  FSETP.GEU.AND P2, PT, R0, RZ, PT ;  /* 0x000000ff0000720b */ /* 0x000fe40003f4e000 */
[----:B------:R-:W-:Y:S02]  /*1f30*/  FSETP.GEU.AND P1, PT, R15, RZ, PT ;  /* 0x000000ff0f00720b */ /* 0x000fe40003f2e000 */
[----:B------:R-:W-:Y:S01]  /*1f40*/  FSETP.GEU.AND P6, PT, R24, RZ, PT ;  /* 0x000000ff1800720b */ /* 0x000fe20003fce000 */
[--C-:B-1----:R-:W-:Y:S01]  /*1f50*/  IMAD.WIDE R12, R43, 0x4, R2.reuse ;  /* 0x000000042b0c7825 */ /* 0x102fe200078e0202 */
[----:B------:R-:W-:Y:S02]  /*1f60*/  FSEL R6, R6, RZ, P5 ;  /* 0x000000ff06067208 */ /* 0x000fe40002800000 */
[----:B------:R-:W-:Y:S01]  /*1f70*/  FSEL R7, R8, RZ, P4 ;  /* 0x000000ff08077208 */ /* 0x000fe20002000000 */
[----:B------:R-:W-:Y:S01]  /*1f80*/  IMAD.WIDE R2, R85, 0x4, R2 ;  /* 0x0000000455027825 */ /* 0x000fe200078e0202 */
[----:B------:R-:W-:-:S02]  /*1f90*/  @P0 FSEL R4, R11, RZ, P3 ;  /* 0x000000ff0b040208 */ /* 0x000fc40001800000 */
[----:B------:R-:W-:Y:S02]  /*1fa0*/  @P0 FSEL R5, R0, RZ, P2 ;  /* 0x000000ff00050208 */ /* 0x000fe40001000000 */
[----:B------:R-:W-:Y:S02]  /*1fb0*/  @P0 FSEL R6, R15, RZ, P1 ;  /* 0x000000ff0f060208 */ /* 0x000fe40000800000 */
[----:B------:R-:W-:Y:S01]  /*1fc0*/  @P0 FSEL R7, R24, RZ, P6 ;  /* 0x000000ff18070208 */ /* 0x000fe20003000000 */
[----:B------:R-:W-:Y:S04]  /*1fd0*/  STG.E.128 desc[UR4][R12.64], R28 ;  /* 0x0000001c0c007986 */ /* 0x000fe8000c101d04 */
[----:B------:R-:W-:Y:S01]  /*1fe0*/  STG.E.128 desc[UR4][R2.64], R4 ;  /* 0x0000000402007986 */ /* 0x000fe2000c101d04 */
[----:B------:R-:W-:Y:S05]  /*1ff0*/  EXIT ;  /* 0x000000000000794d */ /* 0x000fea0003800000 */
.L_x_0:
[----:B------:R-:W-:-:S00]  /*2000*/  BRA `(.L_x_0) ;  /* 0xfffffffc00fc7947 */ /* 0x000fc0000383ffff */
[----:B------:R-:W-:-:S00]  /*2010*/  NOP ;  /* 0x0000000000007918 */ /* 0x000fc00000000000 */
        /* <DEDUP_REMOVED lines=14> */
.L_x_1:


//--------------------- .nv.global.init           --------------------------
	.section	.nv.global.init,"aw",@progbits
.nv.global.init:
	.type		_$_str,@object
	.size		_$_str,(_$_str_$_2 - _$_str)
_$_str:
        /*0000*/ 	.byte	0x5f, 0x5f, 0x43, 0x55, 0x44, 0x41, 0x5f, 0x46, 0x54, 0x5a, 0x00
	.type		_$_str_$_2,@object
	.size		_$_str_$_2,(.L_1 - _$_str_$_2)
_$_str_$_2:
        /*000b*/ 	.byte	0x5f, 0x5f, 0x43, 0x55, 0x44, 0x41, 0x5f, 0x50, 0x52, 0x45, 0x43, 0x5f, 0x53, 0x51, 0x52, 0x54
        /*001b*/ 	.byte	0x00
.L_1:


//--------------------- .nv.constant0.triton_poi_fused_cat_1 --------------------------
	.section	.nv.constant0.triton_poi_fused_cat_1,"a",@progbits
	.sectionflags	@""
	.align	4
.nv.constant0.triton_poi_fused_cat_1:
	.zero		620
